	.target	sm_100a

	.elftype	@"ET_EXEC"


//--------------------- .note.nv.tkinfo           --------------------------
	.section	.note.nv.tkinfo,"",@"SHT_NOTE"
	.sectionflags	@"SHF_NOTE_NV_TKINFO"
	.tkinfo
        /*0018*/ 	.word	0x00000002
        /*0030*/ 	.string	""
        /*0030*/ 	.string	"ptxas"
        /*0030*/ 	.string	"Cuda compilation tools, release 13.0, V13.0.88"
        /*0030*/ 	.string	"Build cuda_13.0.r13.0/compiler.36424714_0"
        /*0030*/ 	.string	"-arch sm_100a -m 64 "



//--------------------- .note.nv.cuinfo           --------------------------
	.section	.note.nv.cuinfo,"",@"SHT_NOTE"
	.sectionflags	@"SHF_NOTE_NV_CUINFO"
        /*0018*/ 	.short	0x0002
        /*001a*/ 	.short	0x0064
        /*001c*/ 	.short	0x0082
	.zero		2


//--------------------- .nv.info                  --------------------------
	.section	.nv.info,"",@"SHT_CUDA_INFO"
	.align	4


	//----- nvinfo : EIATTR_REGCOUNT
	.align		4
        /*0000*/ 	.byte	0x04, 0x2f
        /*0002*/ 	.short	(.L_19 - .L_18)
	.align		4
.L_18:
        /*0004*/ 	.word	index@(_ZN7cutlass13device_kernelINS_4gemm6kernel13GemmUniversalIN4cute5tupleIJiiiiEEENS1_10collective13CollectiveMmaINS1_35MainloopSm100TmaUmmaWarpSpecializedILi7ELi2ELi4ENS5_IJNS4_1CILi1EEESB_SB_EEEEENS5_IJNSA_ILi64EEESE_NSA_ILi32EEEEEEfNS5_IJlSB_lEEEfSH_NS4_8TiledMMAINS4_8MMA_AtomIJNS4_17SM100_MMA_TF32_SSINS_10tfloat32_tESL_fLi64ELi64ELNS4_4UMMA5MajorE0ELSN_0ELNSM_7ScaleInE0ELSO_0EEEEEENS4_6LayoutISC_NS5_IJNSA_ILi0EEESS_SS_EEEEENS5_IJNS4_10UnderscoreESV_SV_EEEEENS4_13SM90_TMA_LOADENS4_14ComposedLayoutINS4_7SwizzleILi3ELi4ELi3EEENS4_18smem_ptr_flag_bitsILi32EEENSR_INS5_IJNSA_ILi8EEESF_EEENS5_IJSF_SB_EEEEEEEvNS4_8identityESY_S18_vS19_EENS_8epilogue10collective18CollectiveEpilogueINS1B_23Sm100TmaWarpSpecializedILi3ELi2ELi16ELb1ELb0EEEJSG_NS5_IJNSR_ISE_SB_EENSR_ISF_SB_EEEEEfSH_fSH_NS1B_6fusion15FusionCallbacksIS1F_NS1J_17LinearCombinationIffffLNS_15FloatRoundStyleE2EEESG_S1I_JEEENS4_5SM1004TMEM4LOAD26SM100_TMEM_LOAD_16dp128b8xESY_S18_NS4_17SM75_U32x4_LDSM_NENS4_14SM90_TMA_STOREES18_NS4_17SM90_U32x4_STSM_NENS4_39AutoVectorizingCopyWithAssumedAlignmentILi128EEEEEEvvEEEEvNT_6ParamsE)
        /*0008*/ 	.word	0x00000059


	//----- nvinfo : EIATTR_FRAME_SIZE
	.align		4
.L_19:
        /*000c*/ 	.byte	0x04, 0x11
        /*000e*/ 	.short	(.L_21 - .L_20)
	.align		4
.L_20:
        /*0010*/ 	.word	index@($__internal_2_$__cuda_sm10x_tcgen05_guardrail_trap_unallocated_columns_being_dealloced)
        /*0014*/ 	.word	0x00000000


	//----- nvinfo : EIATTR_FRAME_SIZE
	.align		4
.L_21:
        /*0018*/ 	.byte	0x04, 0x11
        /*001a*/ 	.short	(.L_23 - .L_22)
	.align		4
.L_22:
        /*001c*/ 	.word	index@($__internal_1_$__cuda_sm10x_tcgen05_guardrail_trap_phase_invalid_during_alloc)
        /*0020*/ 	.word	0x00000000


	//----- nvinfo : EIATTR_FRAME_SIZE
	.align		4
.L_23:
        /*0024*/ 	.byte	0x04, 0x11
        /*0026*/ 	.short	(.L_25 - .L_24)
	.align		4
.L_24:
        /*0028*/ 	.word	index@($__internal_0_$__cuda_sm10x_tcgen05_guardrail_trap_col_being_dealloced_not_returned_by_alloc)
        /*002c*/ 	.word	0x00000000


	//----- nvinfo : EIATTR_FRAME_SIZE
	.align		4
.L_25:
        /*0030*/ 	.byte	0x04, 0x11
        /*0032*/ 	.short	(.L_27 - .L_26)
	.align		4
.L_26:
        /*0034*/ 	.word	index@(_ZN7cutlass13device_kernelINS_4gemm6kernel13GemmUniversalIN4cute5tupleIJiiiiEEENS1_10collective13CollectiveMmaINS1_35MainloopSm100TmaUmmaWarpSpecializedILi7ELi2ELi4ENS5_IJNS4_1CILi1EEESB_SB_EEEEENS5_IJNSA_ILi64EEESE_NSA_ILi32EEEEEEfNS5_IJlSB_lEEEfSH_NS4_8TiledMMAINS4_8MMA_AtomIJNS4_17SM100_MMA_TF32_SSINS_10tfloat32_tESL_fLi64ELi64ELNS4_4UMMA5MajorE0ELSN_0ELNSM_7ScaleInE0ELSO_0EEEEEENS4_6LayoutISC_NS5_IJNSA_ILi0EEESS_SS_EEEEENS5_IJNS4_10UnderscoreESV_SV_EEEEENS4_13SM90_TMA_LOADENS4_14ComposedLayoutINS4_7SwizzleILi3ELi4ELi3EEENS4_18smem_ptr_flag_bitsILi32EEENSR_INS5_IJNSA_ILi8EEESF_EEENS5_IJSF_SB_EEEEEEEvNS4_8identityESY_S18_vS19_EENS_8epilogue10collective18CollectiveEpilogueINS1B_23Sm100TmaWarpSpecializedILi3ELi2ELi16ELb1ELb0EEEJSG_NS5_IJNSR_ISE_SB_EENSR_ISF_SB_EEEEEfSH_fSH_NS1B_6fusion15FusionCallbacksIS1F_NS1J_17LinearCombinationIffffLNS_15FloatRoundStyleE2EEESG_S1I_JEEENS4_5SM1004TMEM4LOAD26SM100_TMEM_LOAD_16dp128b8xESY_S18_NS4_17SM75_U32x4_LDSM_NENS4_14SM90_TMA_STOREES18_NS4_17SM90_U32x4_STSM_NENS4_39AutoVectorizingCopyWithAssumedAlignmentILi128EEEEEEvvEEEEvNT_6ParamsE)
        /*0038*/ 	.word	0x00000000


	//----- nvinfo : EIATTR_MIN_STACK_SIZE
	.align		4
.L_27:
        /*003c*/ 	.byte	0x04, 0x12
        /*003e*/ 	.short	(.L_29 - .L_28)
	.align		4
.L_28:
        /*0040*/ 	.word	index@(_ZN7cutlass13device_kernelINS_4gemm6kernel13GemmUniversalIN4cute5tupleIJiiiiEEENS1_10collective13CollectiveMmaINS1_35MainloopSm100TmaUmmaWarpSpecializedILi7ELi2ELi4ENS5_IJNS4_1CILi1EEESB_SB_EEEEENS5_IJNSA_ILi64EEESE_NSA_ILi32EEEEEEfNS5_IJlSB_lEEEfSH_NS4_8TiledMMAINS4_8MMA_AtomIJNS4_17SM100_MMA_TF32_SSINS_10tfloat32_tESL_fLi64ELi64ELNS4_4UMMA5MajorE0ELSN_0ELNSM_7ScaleInE0ELSO_0EEEEEENS4_6LayoutISC_NS5_IJNSA_ILi0EEESS_SS_EEEEENS5_IJNS4_10UnderscoreESV_SV_EEEEENS4_13SM90_TMA_LOADENS4_14ComposedLayoutINS4_7SwizzleILi3ELi4ELi3EEENS4_18smem_ptr_flag_bitsILi32EEENSR_INS5_IJNSA_ILi8EEESF_EEENS5_IJSF_SB_EEEEEEEvNS4_8identityESY_S18_vS19_EENS_8epilogue10collective18CollectiveEpilogueINS1B_23Sm100TmaWarpSpecializedILi3ELi2ELi16ELb1ELb0EEEJSG_NS5_IJNSR_ISE_SB_EENSR_ISF_SB_EEEEEfSH_fSH_NS1B_6fusion15FusionCallbacksIS1F_NS1J_17LinearCombinationIffffLNS_15FloatRoundStyleE2EEESG_S1I_JEEENS4_5SM1004TMEM4LOAD26SM100_TMEM_LOAD_16dp128b8xESY_S18_NS4_17SM75_U32x4_LDSM_NENS4_14SM90_TMA_STOREES18_NS4_17SM90_U32x4_STSM_NENS4_39AutoVectorizingCopyWithAssumedAlignmentILi128EEEEEEvvEEEEvNT_6ParamsE)
        /*0044*/ 	.word	0x00000000
.L_29:


//--------------------- .nv.compat                --------------------------
	.section	.nv.compat,"",@"SHT_CUDA_COMPAT_INFO"
	.align	4
        /*0000*/ 	.byte	0x02, 0x09, 0x01, 0x00, 0x02, 0x02, 0x02, 0x00, 0x02, 0x05, 0x05, 0x00, 0x03, 0x07, 0x01, 0x01
        /*0010*/ 	.byte	0x02, 0x03, 0x01, 0x00, 0x02, 0x06, 0x01, 0x00, 0x04, 0x0b, 0x08, 0x00, 0x09, 0x00, 0x00, 0x00
        /*0020*/ 	.byte	0x00, 0x00, 0x00, 0x00


//--------------------- .nv.info._ZN7cutlass13device_kernelINS_4gemm6kernel13GemmUniversalIN4cute5tupleIJiiiiEEENS1_10collective13CollectiveMmaINS1_35MainloopSm100TmaUmmaWarpSpecializedILi7ELi2ELi4ENS5_IJNS4_1CILi1EEESB_SB_EEEEENS5_IJNSA_ILi64EEESE_NSA_ILi32EEEEEEfNS5_IJlSB_lEEEfSH_NS4_8TiledMMAINS4_8MMA_AtomIJNS4_17SM100_MMA_TF32_SSINS_10tfloat32_tESL_fLi64ELi64ELNS4_4UMMA5MajorE0ELSN_0ELNSM_7ScaleInE0ELSO_0EEEEEENS4_6LayoutISC_NS5_IJNSA_ILi0EEESS_SS_EEEEENS5_IJNS4_10UnderscoreESV_SV_EEEEENS4_13SM90_TMA_LOADENS4_14ComposedLayoutINS4_7SwizzleILi3ELi4ELi3EEENS4_18smem_ptr_flag_bitsILi32EEENSR_INS5_IJNSA_ILi8EEESF_EEENS5_IJSF_SB_EEEEEEEvNS4_8identityESY_S18_vS19_EENS_8epilogue10collective18CollectiveEpilogueINS1B_23Sm100TmaWarpSpecializedILi3ELi2ELi16ELb1ELb0EEEJSG_NS5_IJNSR_ISE_SB_EENSR_ISF_SB_EEEEEfSH_fSH_NS1B_6fusion15FusionCallbacksIS1F_NS1J_17LinearCombinationIffffLNS_15FloatRoundStyleE2EEESG_S1I_JEEENS4_5SM1004TMEM4LOAD26SM100_TMEM_LOAD_16dp128b8xESY_S18_NS4_17SM75_U32x4_LDSM_NENS4_14SM90_TMA_STOREES18_NS4_17SM90_U32x4_STSM_NENS4_39AutoVectorizingCopyWithAssumedAlignmentILi128EEEEEEvvEEEEvNT_6ParamsE --------------------------
	.section	.nv.info._ZN7cutlass13device_kernelINS_4gemm6kernel13GemmUniversalIN4cute5tupleIJiiiiEEENS1_10collective13CollectiveMmaINS1_35MainloopSm100TmaUmmaWarpSpecializedILi7ELi2ELi4ENS5_IJNS4_1CILi1EEESB_SB_EEEEENS5_IJNSA_ILi64EEESE_NSA_ILi32EEEEEEfNS5_IJlSB_lEEEfSH_NS4_8TiledMMAINS4_8MMA_AtomIJNS4_17SM100_MMA_TF32_SSINS_10tfloat32_tESL_fLi64ELi64ELNS4_4UMMA5MajorE0ELSN_0ELNSM_7ScaleInE0ELSO_0EEEEEENS4_6LayoutISC_NS5_IJNSA_ILi0EEESS_SS_EEEEENS5_IJNS4_10UnderscoreESV_SV_EEEEENS4_13SM90_TMA_LOADENS4_14ComposedLayoutINS4_7SwizzleILi3ELi4ELi3EEENS4_18smem_ptr_flag_bitsILi32EEENSR_INS5_IJNSA_ILi8EEESF_EEENS5_IJSF_SB_EEEEEEEvNS4_8identityESY_S18_vS19_EENS_8epilogue10collective18CollectiveEpilogueINS1B_23Sm100TmaWarpSpecializedILi3ELi2ELi16ELb1ELb0EEEJSG_NS5_IJNSR_ISE_SB_EENSR_ISF_SB_EEEEEfSH_fSH_NS1B_6fusion15FusionCallbacksIS1F_NS1J_17LinearCombinationIffffLNS_15FloatRoundStyleE2EEESG_S1I_JEEENS4_5SM1004TMEM4LOAD26SM100_TMEM_LOAD_16dp128b8xESY_S18_NS4_17SM75_U32x4_LDSM_NENS4_14SM90_TMA_STOREES18_NS4_17SM90_U32x4_STSM_NENS4_39AutoVectorizingCopyWithAssumedAlignmentILi128EEEEEEvvEEEEvNT_6ParamsE,"",@"SHT_CUDA_INFO"
	.sectionflags	@""
	.align	4


	//----- nvinfo : EIATTR_CUDA_API_VERSION
	.align		4
        /*0000*/ 	.byte	0x04, 0x37
        /*0002*/ 	.short	(.L_31 - .L_30)
.L_30:
        /*0004*/ 	.word	0x00000082


	//----- nvinfo : EIATTR_KPARAM_INFO
	.align		4
.L_31:
        /*0008*/ 	.byte	0x04, 0x17
        /*000a*/ 	.short	(.L_33 - .L_32)
.L_32:
        /*000c*/ 	.word	0x00000000
        /*0010*/ 	.short	0x0000
        /*0012*/ 	.short	0x0000
        /*0014*/ 	.byte	0x00, 0xf0, 0x01, 0x20


	//----- nvinfo : EIATTR_AT_ENTRY_FRAGMENTS
	.align		4
.L_33:
        /*0018*/ 	.byte	0x04, 0x4f
        /*001a*/ 	.short	(.L_35 - .L_34)


	//   ....[0]....
.L_34:
        /*001c*/ 	.word	0x00000006


	//----- nvinfo : EIATTR_RESERVED_SMEM_USED
	.align		4
.L_35:
        /*0020*/ 	.byte	0x01, 0x41
	.zero		2


	//----- nvinfo : EIATTR_SPARSE_MMA_MASK
	.align		4
        /*0024*/ 	.byte	0x03, 0x50
        /*0026*/ 	.short	0x0000


	//----- nvinfo : EIATTR_TCGEN05_1CTA_USED
	.align		4
        /*0028*/ 	.byte	0x01, 0x51
	.zero		2


	//----- nvinfo : EIATTR_MAXREG_COUNT
	.align		4
        /*002c*/ 	.byte	0x03, 0x1b
        /*002e*/ 	.short	0x00ff


	//----- nvinfo : EIATTR_NUM_BARRIERS
	.align		4
        /*0030*/ 	.byte	0x02, 0x4c
        /*0032*/ 	.byte	0x07
	.zero		1


	//----- nvinfo : EIATTR_EXTERNS
	.align		4
        /*0034*/ 	.byte	0x04, 0x0f
        /*0036*/ 	.short	(.L_37 - .L_36)


	//   ....[0]....
	.align		4
.L_36:
        /*0038*/ 	.word	index@(__assertfail)


	//----- nvinfo : EIATTR_MERCURY_ISA_VERSION
	.align		4
.L_37:
        /*003c*/ 	.byte	0x03, 0x5f
        /*003e*/ 	.short	0x0101


	//----- nvinfo : EIATTR_INT_WARP_WIDE_INSTR_OFFSETS
	.align		4
        /*0040*/ 	.byte	0x04, 0x31
        /*0042*/ 	.short	(.L_39 - .L_38)


	//   ....[0]....
.L_38:
        /*0044*/ 	.word	0x00001e00


	//   ....[1]....
        /*0048*/ 	.word	0x00003a50


	//   ....[2]....
        /*004c*/ 	.word	0x00003a80


	//   ....[3]....
        /*0050*/ 	.word	0x00003ad0


	//   ....[4]....
        /*0054*/ 	.word	0x000043b0


	//   ....[5]....
        /*0058*/ 	.word	0x000043d0


	//   ....[6]....
        /*005c*/ 	.word	0x000046a0


	//   ....[7]....
        /*0060*/ 	.word	0x000047d0


	//----- nvinfo : EIATTR_COOP_GROUP_MASK_REGIDS
	.align		4
.L_39:
        /*0064*/ 	.byte	0x04, 0x29
        /*0066*/ 	.short	(.L_41 - .L_40)


	//   ....[0]....
.L_40:
        /*0068*/ 	.word	0xffffffff


	//   ....[1]....
        /*006c*/ 	.word	0xffffffff


	//   ....[2]....
        /*0070*/ 	.word	0xffffffff


	//   ....[3]....
        /*0074*/ 	.word	0xffffffff


	//   ....[4]....
        /*0078*/ 	.word	0xffffffff


	//   ....[5]....
        /*007c*/ 	.word	0xffffffff


	//   ....[6]....
        /*0080*/ 	.word	0xffffffff


	//   ....[7]....
        /*0084*/ 	.word	0xffffffff


	//   ....[8]....
        /*0088*/ 	.word	0xffffffff


	//   ....[9]....
        /*008c*/ 	.word	0xffffffff


	//   ....[10]....
        /*0090*/ 	.word	0xffffffff


	//   ....[11]....
        /*0094*/ 	.word	0xffffffff


	//   ....[12]....
        /*0098*/ 	.word	0xffffffff


	//----- nvinfo : EIATTR_COOP_GROUP_INSTR_OFFSETS
	.align		4
.L_41:
        /*009c*/ 	.byte	0x04, 0x28
        /*009e*/ 	.short	(.L_43 - .L_42)


	//   ....[0]....
.L_42:
        /*00a0*/ 	.word	0x00000090


	//   ....[1]....
        /*00a4*/ 	.word	0x000004d0


	//   ....[2]....
        /*00a8*/ 	.word	0x000006a0


	//   ....[3]....
        /*00ac*/ 	.word	0x00000820


	//   ....[4]....
        /*00b0*/ 	.word	0x00000920


	//   ....[5]....
        /*00b4*/ 	.word	0x00000a90


	//   ....[6]....
        /*00b8*/ 	.word	0x00000c30


	//   ....[7]....
        /*00bc*/ 	.word	0x00001ce0


	//   ....[8]....
        /*00c0*/ 	.word	0x00002c70


	//   ....[9]....
        /*00c4*/ 	.word	0x00002e80


	//   ....[10]....
        /*00c8*/ 	.word	0x00002eb0


	//   ....[11]....
        /*00cc*/ 	.word	0x00003940


	//   ....[12]....
        /*00d0*/ 	.word	0x00003b70


	//----- nvinfo : EIATTR_VRC_CTA_INIT_COUNT
	.align		4
.L_43:
        /*00d4*/ 	.byte	0x02, 0x4a
        /*00d6*/ 	.byte	0x80
	.zero		1


	//----- nvinfo : EIATTR_SYSCALL_OFFSETS
	.align		4
        /*00d8*/ 	.byte	0x04, 0x46
        /*00da*/ 	.short	(.L_45 - .L_44)


	//   ....[0]....
.L_44:
        /*00dc*/ 	.word	0x000053c0


	//   ....[1]....
        /*00e0*/ 	.word	0x000054b0


	//   ....[2]....
        /*00e4*/ 	.word	0x00005d70


	//   ....[3]....
        /*00e8*/ 	.word	0x000065c0


	//----- nvinfo : EIATTR_MBARRIER_INSTR_OFFSETS
	.align		4
.L_45:
        /*00ec*/ 	.byte	0x04, 0x39
        /*00ee*/ 	.short	(.L_47 - .L_46)


	//   ....[0]....
.L_46:
        /*00f0*/ 	.word	0x000005b0
        /*00f4*/ 	.word	0x000000ff
        /*00f8*/ 	.word	0x00000000
        /*00fc*/ 	.short	0x0100
        /*00fe*/ 	.byte	0x05
	.zero		1


	//   ....[1]....
        /*0100*/ 	.word	0x000005c0
        /*0104*/ 	.word	0x000000ff
        /*0108*/ 	.word	0x00000038
        /*010c*/ 	.short	0x0100
        /*010e*/ 	.byte	0x05
	.zero		1


	//   ....[2]....
        /*0110*/ 	.word	0x000005d0
        /*0114*/ 	.word	0x000000ff
        /*0118*/ 	.word	0x00000008
        /*011c*/ 	.short	0x0100
        /*011e*/ 	.byte	0x05
	.zero		1


	//   ....[3]....
        /*0120*/ 	.word	0x000005e0
        /*0124*/ 	.word	0x000000ff
        /*0128*/ 	.word	0x00000040
        /*012c*/ 	.short	0x0100
        /*012e*/ 	.byte	0x05
	.zero		1


	//   ....[4]....
        /*0130*/ 	.word	0x000005f0
        /*0134*/ 	.word	0x000000ff
        /*0138*/ 	.word	0x00000010
        /*013c*/ 	.short	0x0100
        /*013e*/ 	.byte	0x05
	.zero		1


	//   ....[5]....
        /*0140*/ 	.word	0x00000600
        /*0144*/ 	.word	0x000000ff
        /*0148*/ 	.word	0x00000048
        /*014c*/ 	.short	0x0100
        /*014e*/ 	.byte	0x05
	.zero		1


	//   ....[6]....
        /*0150*/ 	.word	0x00000610
        /*0154*/ 	.word	0x000000ff
        /*0158*/ 	.word	0x00000018
        /*015c*/ 	.short	0x0100
        /*015e*/ 	.byte	0x05
	.zero		1


	//   ....[7]....
        /*0160*/ 	.word	0x00000620
        /*0164*/ 	.word	0x000000ff
        /*0168*/ 	.word	0x00000050
        /*016c*/ 	.short	0x0100
        /*016e*/ 	.byte	0x05
	.zero		1


	//   ....[8]....
        /*0170*/ 	.word	0x00000630
        /*0174*/ 	.word	0x000000ff
        /*0178*/ 	.word	0x00000020
        /*017c*/ 	.short	0x0100
        /*017e*/ 	.byte	0x05
	.zero		1


	//   ....[9]....
        /*0180*/ 	.word	0x00000640
        /*0184*/ 	.word	0x000000ff
        /*0188*/ 	.word	0x00000058
        /*018c*/ 	.short	0x0100
        /*018e*/ 	.byte	0x05
	.zero		1


	//   ....[10]....
        /*0190*/ 	.word	0x00000650
        /*0194*/ 	.word	0x000000ff
        /*0198*/ 	.word	0x00000028
        /*019c*/ 	.short	0x0100
        /*019e*/ 	.byte	0x05
	.zero		1


	//   ....[11]....
        /*01a0*/ 	.word	0x00000660
        /*01a4*/ 	.word	0x000000ff
        /*01a8*/ 	.word	0x00000060
        /*01ac*/ 	.short	0x0100
        /*01ae*/ 	.byte	0x05
	.zero		1


	//   ....[12]....
        /*01b0*/ 	.word	0x00000670
        /*01b4*/ 	.word	0x000000ff
        /*01b8*/ 	.word	0x00000030
        /*01bc*/ 	.short	0x0100
        /*01be*/ 	.byte	0x05
	.zero		1


	//   ....[13]....
        /*01c0*/ 	.word	0x00000680
        /*01c4*/ 	.word	0x000000ff
        /*01c8*/ 	.word	0x00000068
        /*01cc*/ 	.short	0x0100
        /*01ce*/ 	.byte	0x05
	.zero		1


	//   ....[14]....
        /*01d0*/ 	.word	0x000007b0
        /*01d4*/ 	.word	0x000000ff
        /*01d8*/ 	.word	0x00000070
        /*01dc*/ 	.short	0x0100
        /*01de*/ 	.byte	0x07
	.zero		1


	//   ....[15]....
        /*01e0*/ 	.word	0x000007c0
        /*01e4*/ 	.word	0x000000ff
        /*01e8*/ 	.word	0x00000088
        /*01ec*/ 	.short	0x0100
        /*01ee*/ 	.byte	0x07
	.zero		1


	//   ....[16]....
        /*01f0*/ 	.word	0x000007d0
        /*01f4*/ 	.word	0x000000ff
        /*01f8*/ 	.word	0x00000078
        /*01fc*/ 	.short	0x0100
        /*01fe*/ 	.byte	0x07
	.zero		1


	//   ....[17]....
        /*0200*/ 	.word	0x000007e0
        /*0204*/ 	.word	0x000000ff
        /*0208*/ 	.word	0x00000090
        /*020c*/ 	.short	0x0100
        /*020e*/ 	.byte	0x07
	.zero		1


	//   ....[18]....
        /*0210*/ 	.word	0x000007f0
        /*0214*/ 	.word	0x000000ff
        /*0218*/ 	.word	0x00000080
        /*021c*/ 	.short	0x0100
        /*021e*/ 	.byte	0x07
	.zero		1


	//   ....[19]....
        /*0220*/ 	.word	0x00000800
        /*0224*/ 	.word	0x000000ff
        /*0228*/ 	.word	0x00000098
        /*022c*/ 	.short	0x0100
        /*022e*/ 	.byte	0x07
	.zero		1


	//   ....[20]....
        /*0230*/ 	.word	0x000008f0
        /*0234*/ 	.word	0x000000ff
        /*0238*/ 	.word	0x000000a0
        /*023c*/ 	.short	0x0100
        /*023e*/ 	.byte	0x05
	.zero		1


	//   ....[21]....
        /*0240*/ 	.word	0x00000900
        /*0244*/ 	.word	0x000000ff
        /*0248*/ 	.word	0x000000a8
        /*024c*/ 	.short	0x0100
        /*024e*/ 	.byte	0x05
	.zero		1


	//   ....[22]....
        /*0250*/ 	.word	0x00000a40
        /*0254*/ 	.word	0x000000ff
        /*0258*/ 	.word	0x000000b0
        /*025c*/ 	.short	0x0100
        /*025e*/ 	.byte	0x05
	.zero		1


	//   ....[23]....
        /*0260*/ 	.word	0x00000a50
        /*0264*/ 	.word	0x000000ff
        /*0268*/ 	.word	0x000000c0
        /*026c*/ 	.short	0x0100
        /*026e*/ 	.byte	0x05
	.zero		1


	//   ....[24]....
        /*0270*/ 	.word	0x00000a60
        /*0274*/ 	.word	0x000000ff
        /*0278*/ 	.word	0x000000b8
        /*027c*/ 	.short	0x0100
        /*027e*/ 	.byte	0x05
	.zero		1


	//   ....[25]....
        /*0280*/ 	.word	0x00000a70
        /*0284*/ 	.word	0x000000ff
        /*0288*/ 	.word	0x000000c8
        /*028c*/ 	.short	0x0100
        /*028e*/ 	.byte	0x05
	.zero		1


	//   ....[26]....
        /*0290*/ 	.word	0x00000ba0
        /*0294*/ 	.word	0x000000ff
        /*0298*/ 	.word	0x000000d0
        /*029c*/ 	.short	0x0100
        /*029e*/ 	.byte	0x07
	.zero		1


	//   ....[27]....
        /*02a0*/ 	.word	0x00000bb0
        /*02a4*/ 	.word	0x000000ff
        /*02a8*/ 	.word	0x000000f0
        /*02ac*/ 	.short	0x0100
        /*02ae*/ 	.byte	0x07
	.zero		1


	//   ....[28]....
        /*02b0*/ 	.word	0x00000bc0
        /*02b4*/ 	.word	0x000000ff
        /*02b8*/ 	.word	0x000000d8
        /*02bc*/ 	.short	0x0100
        /*02be*/ 	.byte	0x07
	.zero		1


	//   ....[29]....
        /*02c0*/ 	.word	0x00000bd0
        /*02c4*/ 	.word	0x000000ff
        /*02c8*/ 	.word	0x000000f8
        /*02cc*/ 	.short	0x0100
        /*02ce*/ 	.byte	0x07
	.zero		1


	//   ....[30]....
        /*02d0*/ 	.word	0x00000be0
        /*02d4*/ 	.word	0x000000ff
        /*02d8*/ 	.word	0x000000e0
        /*02dc*/ 	.short	0x0100
        /*02de*/ 	.byte	0x07
	.zero		1


	//   ....[31]....
        /*02e0*/ 	.word	0x00000bf0
        /*02e4*/ 	.word	0x000000ff
        /*02e8*/ 	.word	0x00000100
        /*02ec*/ 	.short	0x0100
        /*02ee*/ 	.byte	0x07
	.zero		1


	//   ....[32]....
        /*02f0*/ 	.word	0x00000c00
        /*02f4*/ 	.word	0x000000ff
        /*02f8*/ 	.word	0x000000e8
        /*02fc*/ 	.short	0x0100
        /*02fe*/ 	.byte	0x07
	.zero		1


	//   ....[33]....
        /*0300*/ 	.word	0x00000c10
        /*0304*/ 	.word	0x000000ff
        /*0308*/ 	.word	0x00000108
        /*030c*/ 	.short	0x0100
        /*030e*/ 	.byte	0x07
	.zero		1


	//   ....[34]....
        /*0310*/ 	.word	0x00000d00
        /*0314*/ 	.word	0x000000ff
        /*0318*/ 	.word	0x00000110
        /*031c*/ 	.short	0x0100
        /*031e*/ 	.byte	0x05
	.zero		1


	//   ....[35]....
        /*0320*/ 	.word	0x00000d10
        /*0324*/ 	.word	0x000000ff
        /*0328*/ 	.word	0x00000120
        /*032c*/ 	.short	0x0100
        /*032e*/ 	.byte	0x05
	.zero		1


	//   ....[36]....
        /*0330*/ 	.word	0x00000d20
        /*0334*/ 	.word	0x000000ff
        /*0338*/ 	.word	0x00000118
        /*033c*/ 	.short	0x0100
        /*033e*/ 	.byte	0x05
	.zero		1


	//   ....[37]....
        /*0340*/ 	.word	0x00000d30
        /*0344*/ 	.word	0x000000ff
        /*0348*/ 	.word	0x00000128
        /*034c*/ 	.short	0x0100
        /*034e*/ 	.byte	0x05
	.zero		1


	//   ....[38]....
        /*0350*/ 	.word	0x00001600
        /*0354*/ 	.word	0x00000002
        /*0358*/ 	.word	0x00000120
        /*035c*/ 	.short	0x010a
        /*035e*/ 	.byte	0xff
	.zero		1


	//   ....[39]....
        /*0360*/ 	.word	0x00001630
        /*0364*/ 	.word	0x00000002
        /*0368*/ 	.word	0x00000110
        /*036c*/ 	.short	0x0101
        /*036e*/ 	.byte	0xff
	.zero		1


	//   ....[40]....
        /*0370*/ 	.word	0x00001700
        /*0374*/ 	.word	0x000000ff
        /*0378*/ 	.word	0x00000038
        /*037c*/ 	.short	0x010a
        /*037e*/ 	.byte	0x08
	.zero		1


	//   ....[41]....
        /*0380*/ 	.word	0x000017a0
        /*0384*/ 	.word	0x000000ff
        /*0388*/ 	.word	0x00000038
        /*038c*/ 	.short	0x010a
        /*038e*/ 	.byte	0x21
	.zero		1


	//   ....[42]....
        /*0390*/ 	.word	0x00001900
        /*0394*/ 	.word	0x000000ff
        /*0398*/ 	.word	0x00000038
        /*039c*/ 	.short	0x010a
        /*039e*/ 	.byte	0x08
	.zero		1


	//   ....[43]....
        /*03a0*/ 	.word	0x000019f0
        /*03a4*/ 	.word	0x000000ff
        /*03a8*/ 	.word	0x000000a8
        /*03ac*/ 	.short	0x0101
        /*03ae*/ 	.byte	0x04
	.zero		1


	//   ....[44]....
        /*03b0*/ 	.word	0x00001a10
        /*03b4*/ 	.word	0x000000ff
        /*03b8*/ 	.word	0x00000038
        /*03bc*/ 	.short	0x010a
        /*03be*/ 	.byte	0x08
	.zero		1


	//   ....[45]....
        /*03c0*/ 	.word	0x00001a90
        /*03c4*/ 	.word	0x000000ff
        /*03c8*/ 	.word	0x00000038
        /*03cc*/ 	.short	0x010a
        /*03ce*/ 	.byte	0x11
	.zero		1


	//   ....[46]....
        /*03d0*/ 	.word	0x00001bf0
        /*03d4*/ 	.word	0x000000ff
        /*03d8*/ 	.word	0x00000038
        /*03dc*/ 	.short	0x010a
        /*03de*/ 	.byte	0x08
	.zero		1


	//   ....[47]....
        /*03e0*/ 	.word	0x00001d10
        /*03e4*/ 	.word	0x00000002
        /*03e8*/ 	.word	0x000000b0
        /*03ec*/ 	.short	0x010a
        /*03ee*/ 	.byte	0xff
	.zero		1


	//   ....[48]....
        /*03f0*/ 	.word	0x00001dd0
        /*03f4*/ 	.word	0x00000002
        /*03f8*/ 	.word	0x00000000
        /*03fc*/ 	.short	0x0101
        /*03fe*/ 	.byte	0xff
	.zero		1


	//   ....[49]....
        /*0400*/ 	.word	0x00002330
        /*0404*/ 	.word	0x000000ff
        /*0408*/ 	.word	0x00000000
        /*040c*/ 	.short	0x010a
        /*040e*/ 	.byte	0x05
	.zero		1


	//   ....[50]....
        /*0410*/ 	.word	0x000023c0
        /*0414*/ 	.word	0x000000ff
        /*0418*/ 	.word	0x00000000
        /*041c*/ 	.short	0x010a
        /*041e*/ 	.byte	0x05
	.zero		1


	//   ....[51]....
        /*0420*/ 	.word	0x00002450
        /*0424*/ 	.word	0x000000ff
        /*0428*/ 	.word	0x00000000
        /*042c*/ 	.short	0x010a
        /*042e*/ 	.byte	0x05
	.zero		1


	//   ....[52]....
        /*0430*/ 	.word	0x000024e0
        /*0434*/ 	.word	0x000000ff
        /*0438*/ 	.word	0x00000000
        /*043c*/ 	.short	0x010a
        /*043e*/ 	.byte	0x05
	.zero		1


	//   ....[53]....
        /*0440*/ 	.word	0x00002570
        /*0444*/ 	.word	0x000000ff
        /*0448*/ 	.word	0x00000000
        /*044c*/ 	.short	0x010a
        /*044e*/ 	.byte	0x05
	.zero		1


	//   ....[54]....
        /*0450*/ 	.word	0x00002600
        /*0454*/ 	.word	0x000000ff
        /*0458*/ 	.word	0x00000000
        /*045c*/ 	.short	0x010a
        /*045e*/ 	.byte	0x05
	.zero		1


	//   ....[55]....
        /*0460*/ 	.word	0x000026a0
        /*0464*/ 	.word	0x00000000
        /*0468*/ 	.word	0x00000000
        /*046c*/ 	.short	0x010a
        /*046e*/ 	.byte	0xff
	.zero		1


	//   ....[56]....
        /*0470*/ 	.word	0x000027c0
        /*0474*/ 	.word	0x00000000
        /*0478*/ 	.word	0x00000110
        /*047c*/ 	.short	0x010a
        /*047e*/ 	.byte	0xff
	.zero		1


	//   ....[57]....
        /*0480*/ 	.word	0x00002830
        /*0484*/ 	.word	0x00000000
        /*0488*/ 	.word	0x00000000
        /*048c*/ 	.short	0x0101
        /*048e*/ 	.byte	0xff
	.zero		1


	//   ....[58]....
        /*0490*/ 	.word	0x00002850
        /*0494*/ 	.word	0x000000ff
        /*0498*/ 	.word	0x000000c0
        /*049c*/ 	.short	0x010a
        /*049e*/ 	.byte	0x05
	.zero		1


	//   ....[59]....
        /*04a0*/ 	.word	0x00002970
        /*04a4*/ 	.word	0x00000000
        /*04a8*/ 	.word	0x000000b0
        /*04ac*/ 	.short	0x010a
        /*04ae*/ 	.byte	0xff
	.zero		1


	//   ....[60]....
        /*04b0*/ 	.word	0x00002a70
        /*04b4*/ 	.word	0x00000000
        /*04b8*/ 	.word	0x00000000
        /*04bc*/ 	.short	0x0101
        /*04be*/ 	.byte	0xff
	.zero		1


	//   ....[61]....
        /*04c0*/ 	.word	0x00002b00
        /*04c4*/ 	.word	0x000000ff
        /*04c8*/ 	.word	0x000000c0
        /*04cc*/ 	.short	0x0106
        /*04ce*/ 	.byte	0x05
	.zero		1


	//   ....[62]....
        /*04d0*/ 	.word	0x00002b20
        /*04d4*/ 	.word	0x000000ff
        /*04d8*/ 	.word	0x000000c0
        /*04dc*/ 	.short	0x010a
        /*04de*/ 	.byte	0x05
	.zero		1


	//   ....[63]....
        /*04e0*/ 	.word	0x00002bb0
        /*04e4*/ 	.word	0x000000ff
        /*04e8*/ 	.word	0x000000c0
        /*04ec*/ 	.short	0x0106
        /*04ee*/ 	.byte	0x04
	.zero		1


	//   ....[64]....
        /*04f0*/ 	.word	0x00002bf0
        /*04f4*/ 	.word	0x00000000
        /*04f8*/ 	.word	0x000000c0
        /*04fc*/ 	.short	0x010a
        /*04fe*/ 	.byte	0xff
	.zero		1


	//   ....[65]....
        /*0500*/ 	.word	0x00003130
        /*0504*/ 	.word	0x00000000
        /*0508*/ 	.word	0x000000b0
        /*050c*/ 	.short	0x010a
        /*050e*/ 	.byte	0xff
	.zero		1


	//   ....[66]....
        /*0510*/ 	.word	0x00003230
        /*0514*/ 	.word	0x00000003
        /*0518*/ 	.word	0x00000000
        /*051c*/ 	.short	0x0101
        /*051e*/ 	.byte	0xff
	.zero		1


	//   ....[67]....
        /*0520*/ 	.word	0x00003240
        /*0524*/ 	.word	0x000000ff
        /*0528*/ 	.word	0x00000000
        /*052c*/ 	.short	0x010a
        /*052e*/ 	.byte	0x06
	.zero		1


	//   ....[68]....
        /*0530*/ 	.word	0x000032c0
        /*0534*/ 	.word	0x000000ff
        /*0538*/ 	.word	0x000000f0
        /*053c*/ 	.short	0x010a
        /*053e*/ 	.byte	0x07
	.zero		1


	//   ....[69]....
        /*0540*/ 	.word	0x000033a0
        /*0544*/ 	.word	0x000000ff
        /*0548*/ 	.word	0x00000000
        /*054c*/ 	.short	0x010a
        /*054e*/ 	.byte	0x06
	.zero		1


	//   ....[70]....
        /*0550*/ 	.word	0x000034d0
        /*0554*/ 	.word	0x000000ff
        /*0558*/ 	.word	0x00000000
        /*055c*/ 	.short	0x010a
        /*055e*/ 	.byte	0x1a
	.zero		1


	//   ....[71]....
        /*0560*/ 	.word	0x00003770
        /*0564*/ 	.word	0x000000ff
        /*0568*/ 	.word	0x00000000
        /*056c*/ 	.short	0x010a
        /*056e*/ 	.byte	0x06
	.zero		1


	//   ....[72]....
        /*0570*/ 	.word	0x00003800
        /*0574*/ 	.word	0x000000ff
        /*0578*/ 	.word	0x00000000
        /*057c*/ 	.short	0x010a
        /*057e*/ 	.byte	0x06
	.zero		1


	//   ....[73]....
        /*0580*/ 	.word	0x00003890
        /*0584*/ 	.word	0x000000ff
        /*0588*/ 	.word	0x00000000
        /*058c*/ 	.short	0x010a
        /*058e*/ 	.byte	0x06
	.zero		1


	//   ....[74]....
        /*0590*/ 	.word	0x00003920
        /*0594*/ 	.word	0x000000ff
        /*0598*/ 	.word	0x00000000
        /*059c*/ 	.short	0x010a
        /*059e*/ 	.byte	0x07
	.zero		1


	//   ....[75]....
        /*05a0*/ 	.word	0x00003d50
        /*05a4*/ 	.word	0x00000000
        /*05a8*/ 	.word	0x000000b0
        /*05ac*/ 	.short	0x010a
        /*05ae*/ 	.byte	0xff
	.zero		1


	//   ....[76]....
        /*05b0*/ 	.word	0x00003e10
        /*05b4*/ 	.word	0x00000000
        /*05b8*/ 	.word	0x00000000
        /*05bc*/ 	.short	0x0101
        /*05be*/ 	.byte	0xff
	.zero		1


	//   ....[77]....
        /*05c0*/ 	.word	0x00004130
        /*05c4*/ 	.word	0x000000ff
        /*05c8*/ 	.word	0x000000a8
        /*05cc*/ 	.short	0x010a
        /*05ce*/ 	.byte	0x07
	.zero		1


	//   ....[78]....
        /*05d0*/ 	.word	0x00004350
        /*05d4*/ 	.word	0x000000ff
        /*05d8*/ 	.word	0x00000088
        /*05dc*/ 	.short	0x010a
        /*05de*/ 	.byte	0x0f
	.zero		1


	//   ....[79]....
        /*05e0*/ 	.word	0x00004550
        /*05e4*/ 	.word	0x000000ff
        /*05e8*/ 	.word	0x00000070
        /*05ec*/ 	.short	0x010b
        /*05ee*/ 	.byte	0x0f
	.zero		1


	//   ....[80]....
        /*05f0*/ 	.word	0x000045a0
        /*05f4*/ 	.word	0x000000ff
        /*05f8*/ 	.word	0x00000000
        /*05fc*/ 	.short	0x0101
        /*05fe*/ 	.byte	0x10
	.zero		1


	//   ....[81]....
        /*0600*/ 	.word	0x000045e0
        /*0604*/ 	.word	0x000000ff
        /*0608*/ 	.word	0x00000088
        /*060c*/ 	.short	0x010a
        /*060e*/ 	.byte	0x0d
	.zero		1


	//   ....[82]....
        /*0610*/ 	.word	0x00004820
        /*0614*/ 	.word	0x000000ff
        /*0618*/ 	.word	0x00000070
        /*061c*/ 	.short	0x010b
        /*061e*/ 	.byte	0x0d
	.zero		1


	//   ....[83]....
        /*0620*/ 	.word	0x00004890
        /*0624*/ 	.word	0x000000ff
        /*0628*/ 	.word	0x00000000
        /*062c*/ 	.short	0x0101
        /*062e*/ 	.byte	0x0f
	.zero		1


	//   ....[84]....
        /*0630*/ 	.word	0x000048e0
        /*0634*/ 	.word	0x000000ff
        /*0638*/ 	.word	0x00000000
        /*063c*/ 	.short	0x010a
        /*063e*/ 	.byte	0x04
	.zero		1


	//   ....[85]....
        /*0640*/ 	.word	0x00004970
        /*0644*/ 	.word	0x000000ff
        /*0648*/ 	.word	0x00000000
        /*064c*/ 	.short	0x010a
        /*064e*/ 	.byte	0x04
	.zero		1


	//   ....[86]....
        /*0650*/ 	.word	0x00004a10
        /*0654*/ 	.word	0x00000000
        /*0658*/ 	.word	0x00000000
        /*065c*/ 	.short	0x010a
        /*065e*/ 	.byte	0xff
	.zero		1


	//   ....[87]....
        /*0660*/ 	.word	0x00004d90
        /*0664*/ 	.word	0x00000000
        /*0668*/ 	.word	0x000000b0
        /*066c*/ 	.short	0x010a
        /*066e*/ 	.byte	0xff
	.zero		1


	//   ....[88]....
        /*0670*/ 	.word	0x00004ea0
        /*0674*/ 	.word	0x00000000
        /*0678*/ 	.word	0x00000000
        /*067c*/ 	.short	0x0101
        /*067e*/ 	.byte	0xff
	.zero		1


	//   ....[89]....
        /*0680*/ 	.word	0x000058f0
        /*0684*/ 	.word	0x00000002
        /*0688*/ 	.word	0x00000070
        /*068c*/ 	.short	0x010a
        /*068e*/ 	.byte	0xff
	.zero		1


	//   ....[90]....
        /*0690*/ 	.word	0x00005930
        /*0694*/ 	.word	0x00000052
        /*0698*/ 	.word	0x000000d0
        /*069c*/ 	.short	0x010a
        /*069e*/ 	.byte	0xff
	.zero		1


	//   ....[91]....
        /*06a0*/ 	.word	0x00005a20
        /*06a4*/ 	.word	0x00000002
        /*06a8*/ 	.word	0x00000070
        /*06ac*/ 	.short	0x010a
        /*06ae*/ 	.byte	0xff
	.zero		1


	//   ....[92]....
        /*06b0*/ 	.word	0x00005c50
        /*06b4*/ 	.word	0x00000052
        /*06b8*/ 	.word	0x000000d0
        /*06bc*/ 	.short	0x010a
        /*06be*/ 	.byte	0xff
	.zero		1


	//   ....[93]....
        /*06c0*/ 	.word	0x000062e0
        /*06c4*/ 	.word	0x00000000
        /*06c8*/ 	.word	0x00000000
        /*06cc*/ 	.short	0x0101
        /*06ce*/ 	.byte	0xff
	.zero		1


	//   ....[94]....
        /*06d0*/ 	.word	0x000062f0
        /*06d4*/ 	.word	0x00000002
        /*06d8*/ 	.word	0x00000070
        /*06dc*/ 	.short	0x010a
        /*06de*/ 	.byte	0xff
	.zero		1


	//   ....[95]....
        /*06e0*/ 	.word	0x000063c0
        /*06e4*/ 	.word	0x00000002
        /*06e8*/ 	.word	0x00000070
        /*06ec*/ 	.short	0x010a
        /*06ee*/ 	.byte	0xff
	.zero		1


	//   ....[96]....
        /*06f0*/ 	.word	0x00006660
        /*06f4*/ 	.word	0x000000ff
        /*06f8*/ 	.word	0x00000000
        /*06fc*/ 	.short	0x0101
        /*06fe*/ 	.byte	0x05
	.zero		1


	//   ....[97]....
        /*0700*/ 	.word	0x00006ba0
        /*0704*/ 	.word	0x00000000
        /*0708*/ 	.word	0x00000000
        /*070c*/ 	.short	0x0101
        /*070e*/ 	.byte	0xff
	.zero		1


	//   ....[98]....
        /*0710*/ 	.word	0x00006e10
        /*0714*/ 	.word	0x000000ff
        /*0718*/ 	.word	0x00000000
        /*071c*/ 	.short	0x0101
        /*071e*/ 	.byte	0x04
	.zero		1


	//   ....[99]....
        /*0720*/ 	.word	0x00006e30
        /*0724*/ 	.word	0x00000002
        /*0728*/ 	.word	0x00000120
        /*072c*/ 	.short	0x010a
        /*072e*/ 	.byte	0xff
	.zero		1


	//   ....[100]....
        /*0730*/ 	.word	0x00006e90
        /*0734*/ 	.word	0x00000002
        /*0738*/ 	.word	0x00000038
        /*073c*/ 	.short	0x010a
        /*073e*/ 	.byte	0xff
	.zero		1


	//   ....[101]....
        /*0740*/ 	.word	0x00006ef0
        /*0744*/ 	.word	0x00000002
        /*0748*/ 	.word	0x00000038
        /*074c*/ 	.short	0x010a
        /*074e*/ 	.byte	0xff
	.zero		1


	//   ....[102]....
        /*0750*/ 	.word	0x00006f40
        /*0754*/ 	.word	0x00000002
        /*0758*/ 	.word	0x000000b0
        /*075c*/ 	.short	0x010a
        /*075e*/ 	.byte	0xff
	.zero		1


	//   ....[103]....
        /*0760*/ 	.word	0x00006fa0
        /*0764*/ 	.word	0x00000000
        /*0768*/ 	.word	0x00000000
        /*076c*/ 	.short	0x010a
        /*076e*/ 	.byte	0xff
	.zero		1


	//   ....[104]....
        /*0770*/ 	.word	0x00007000
        /*0774*/ 	.word	0x00000000
        /*0778*/ 	.word	0x00000000
        /*077c*/ 	.short	0x010a
        /*077e*/ 	.byte	0xff
	.zero		1


	//   ....[105]....
        /*0780*/ 	.word	0x00007060
        /*0784*/ 	.word	0x00000000
        /*0788*/ 	.word	0x00000000
        /*078c*/ 	.short	0x010a
        /*078e*/ 	.byte	0xff
	.zero		1


	//   ....[106]....
        /*0790*/ 	.word	0x000070c0
        /*0794*/ 	.word	0x00000000
        /*0798*/ 	.word	0x00000000
        /*079c*/ 	.short	0x010a
        /*079e*/ 	.byte	0xff
	.zero		1


	//   ....[107]....
        /*07a0*/ 	.word	0x00007120
        /*07a4*/ 	.word	0x00000000
        /*07a8*/ 	.word	0x00000000
        /*07ac*/ 	.short	0x010a
        /*07ae*/ 	.byte	0xff
	.zero		1


	//   ....[108]....
        /*07b0*/ 	.word	0x00007180
        /*07b4*/ 	.word	0x00000000
        /*07b8*/ 	.word	0x00000000
        /*07bc*/ 	.short	0x010a
        /*07be*/ 	.byte	0xff
	.zero		1


	//   ....[109]....
        /*07c0*/ 	.word	0x000071d0
        /*07c4*/ 	.word	0x00000000
        /*07c8*/ 	.word	0x00000110
        /*07cc*/ 	.short	0x010a
        /*07ce*/ 	.byte	0xff
	.zero		1


	//   ....[110]....
        /*07d0*/ 	.word	0x00007230
        /*07d4*/ 	.word	0x00000000
        /*07d8*/ 	.word	0x000000c0
        /*07dc*/ 	.short	0x010a
        /*07de*/ 	.byte	0xff
	.zero		1


	//   ....[111]....
        /*07e0*/ 	.word	0x00007280
        /*07e4*/ 	.word	0x00000000
        /*07e8*/ 	.word	0x000000b0
        /*07ec*/ 	.short	0x010a
        /*07ee*/ 	.byte	0xff
	.zero		1


	//   ....[112]....
        /*07f0*/ 	.word	0x000072e0
        /*07f4*/ 	.word	0x00000000
        /*07f8*/ 	.word	0x000000c0
        /*07fc*/ 	.short	0x010a
        /*07fe*/ 	.byte	0xff
	.zero		1


	//   ....[113]....
        /*0800*/ 	.word	0x00007330
        /*0804*/ 	.word	0x00000000
        /*0808*/ 	.word	0x000000b0
        /*080c*/ 	.short	0x010a
        /*080e*/ 	.byte	0xff
	.zero		1


	//   ....[114]....
        /*0810*/ 	.word	0x00007390
        /*0814*/ 	.word	0x00000002
        /*0818*/ 	.word	0x000000f0
        /*081c*/ 	.short	0x010a
        /*081e*/ 	.byte	0xff
	.zero		1


	//   ....[115]....
        /*0820*/ 	.word	0x000073f0
        /*0824*/ 	.word	0x00000000
        /*0828*/ 	.word	0x00000000
        /*082c*/ 	.short	0x010a
        /*082e*/ 	.byte	0xff
	.zero		1


	//   ....[116]....
        /*0830*/ 	.word	0x00007450
        /*0834*/ 	.word	0x00000000
        /*0838*/ 	.word	0x00000000
        /*083c*/ 	.short	0x010a
        /*083e*/ 	.byte	0xff
	.zero		1


	//   ....[117]....
        /*0840*/ 	.word	0x000074b0
        /*0844*/ 	.word	0x00000000
        /*0848*/ 	.word	0x00000000
        /*084c*/ 	.short	0x010a
        /*084e*/ 	.byte	0xff
	.zero		1


	//   ....[118]....
        /*0850*/ 	.word	0x00007510
        /*0854*/ 	.word	0x00000000
        /*0858*/ 	.word	0x00000000
        /*085c*/ 	.short	0x010a
        /*085e*/ 	.byte	0xff
	.zero		1


	//   ....[119]....
        /*0860*/ 	.word	0x00007570
        /*0864*/ 	.word	0x00000000
        /*0868*/ 	.word	0x00000000
        /*086c*/ 	.short	0x010a
        /*086e*/ 	.byte	0xff
	.zero		1


	//   ....[120]....
        /*0870*/ 	.word	0x000075c0
        /*0874*/ 	.word	0x00000000
        /*0878*/ 	.word	0x000000b0
        /*087c*/ 	.short	0x010a
        /*087e*/ 	.byte	0xff
	.zero		1


	//   ....[121]....
        /*0880*/ 	.word	0x00007620
        /*0884*/ 	.word	0x00000000
        /*0888*/ 	.word	0x000000a8
        /*088c*/ 	.short	0x010a
        /*088e*/ 	.byte	0xff
	.zero		1


	//   ....[122]....
        /*0890*/ 	.word	0x00007680
        /*0894*/ 	.word	0x00000000
        /*0898*/ 	.word	0x00000088
        /*089c*/ 	.short	0x010a
        /*089e*/ 	.byte	0xff
	.zero		1


	//   ....[123]....
        /*08a0*/ 	.word	0x000076e0
        /*08a4*/ 	.word	0x00000000
        /*08a8*/ 	.word	0x00000088
        /*08ac*/ 	.short	0x010a
        /*08ae*/ 	.byte	0xff
	.zero		1


	//   ....[124]....
        /*08b0*/ 	.word	0x00007740
        /*08b4*/ 	.word	0x00000000
        /*08b8*/ 	.word	0x00000000
        /*08bc*/ 	.short	0x010a
        /*08be*/ 	.byte	0xff
	.zero		1


	//   ....[125]....
        /*08c0*/ 	.word	0x000077a0
        /*08c4*/ 	.word	0x00000000
        /*08c8*/ 	.word	0x00000000
        /*08cc*/ 	.short	0x010a
        /*08ce*/ 	.byte	0xff
	.zero		1


	//   ....[126]....
        /*08d0*/ 	.word	0x000077f0
        /*08d4*/ 	.word	0x00000000
        /*08d8*/ 	.word	0x000000b0
        /*08dc*/ 	.short	0x010a
        /*08de*/ 	.byte	0xff
	.zero		1


	//   ....[127]....
        /*08e0*/ 	.word	0x00007840
        /*08e4*/ 	.word	0x00000002
        /*08e8*/ 	.word	0x00000070
        /*08ec*/ 	.short	0x010a
        /*08ee*/ 	.byte	0xff
	.zero		1


	//   ....[128]....
        /*08f0*/ 	.word	0x00007890
        /*08f4*/ 	.word	0x00000052
        /*08f8*/ 	.word	0x000000d0
        /*08fc*/ 	.short	0x010a
        /*08fe*/ 	.byte	0xff
	.zero		1


	//   ....[129]....
        /*0900*/ 	.word	0x000078e0
        /*0904*/ 	.word	0x00000002
        /*0908*/ 	.word	0x00000070
        /*090c*/ 	.short	0x010a
        /*090e*/ 	.byte	0xff
	.zero		1


	//----- nvinfo : EIATTR_NUM_MBARRIERS
	.align		4
.L_47:
        /*0910*/ 	.byte	0x03, 0x38
        /*0912*/ 	.short	0x0026


	//----- nvinfo : EIATTR_EXIT_INSTR_OFFSETS
	.align		4
        /*0914*/ 	.byte	0x04, 0x1c
        /*0916*/ 	.short	(.L_49 - .L_48)


	//   ....[0]....
.L_48:
        /*0918*/ 	.word	0x000026d0


	//   ....[1]....
        /*091c*/ 	.word	0x00002bc0


	//   ....[2]....
        /*0920*/ 	.word	0x00002c20


	//   ....[3]....
        /*0924*/ 	.word	0x00003b80


	//   ....[4]....
        /*0928*/ 	.word	0x00004a40


	//   ....[5]....
        /*092c*/ 	.word	0x00004a80


	//   ....[6]....
        /*0930*/ 	.word	0x00006d00


	//   ....[7]....
        /*0934*/ 	.word	0x00006d80


	//   ....[8]....
        /*0938*/ 	.word	0x00006db0


	//   ....[9]....
        /*093c*/ 	.word	0x00006e20


	//----- nvinfo : EIATTR_MAX_THREADS
	.align		4
.L_49:
        /*0940*/ 	.byte	0x04, 0x05
        /*0942*/ 	.short	(.L_51 - .L_50)
.L_50:
        /*0944*/ 	.word	0x00000100
        /*0948*/ 	.word	0x00000001
        /*094c*/ 	.word	0x00000001


	//----- nvinfo : EIATTR_CRS_STACK_SIZE
	.align		4
.L_51:
        /*0950*/ 	.byte	0x04, 0x1e
        /*0952*/ 	.short	(.L_53 - .L_52)
.L_52:
        /*0954*/ 	.word	0x00000000


	//----- nvinfo : EIATTR_CBANK_PARAM_SIZE
	.align		4
.L_53:
        /*0958*/ 	.byte	0x03, 0x19
        /*095a*/ 	.short	0x0800


	//----- nvinfo : EIATTR_PARAM_CBANK
	.align		4
        /*095c*/ 	.byte	0x04, 0x0a
        /*095e*/ 	.short	(.L_55 - .L_54)
	.align		4
.L_54:
        /*0960*/ 	.word	index@(.nv.constant0._ZN7cutlass13device_kernelINS_4gemm6kernel13GemmUniversalIN4cute5tupleIJiiiiEEENS1_10collective13CollectiveMmaINS1_35MainloopSm100TmaUmmaWarpSpecializedILi7ELi2ELi4ENS5_IJNS4_1CILi1EEESB_SB_EEEEENS5_IJNSA_ILi64EEESE_NSA_ILi32EEEEEEfNS5_IJlSB_lEEEfSH_NS4_8TiledMMAINS4_8MMA_AtomIJNS4_17SM100_MMA_TF32_SSINS_10tfloat32_tESL_fLi64ELi64ELNS4_4UMMA5MajorE0ELSN_0ELNSM_7ScaleInE0ELSO_0EEEEEENS4_6LayoutISC_NS5_IJNSA_ILi0EEESS_SS_EEEEENS5_IJNS4_10UnderscoreESV_SV_EEEEENS4_13SM90_TMA_LOADENS4_14ComposedLayoutINS4_7SwizzleILi3ELi4ELi3EEENS4_18smem_ptr_flag_bitsILi32EEENSR_INS5_IJNSA_ILi8EEESF_EEENS5_IJSF_SB_EEEEEEEvNS4_8identityESY_S18_vS19_EENS_8epilogue10collective18CollectiveEpilogueINS1B_23Sm100TmaWarpSpecializedILi3ELi2ELi16ELb1ELb0EEEJSG_NS5_IJNSR_ISE_SB_EENSR_ISF_SB_EEEEEfSH_fSH_NS1B_6fusion15FusionCallbacksIS1F_NS1J_17LinearCombinationIffffLNS_15FloatRoundStyleE2EEESG_S1I_JEEENS4_5SM1004TMEM4LOAD26SM100_TMEM_LOAD_16dp128b8xESY_S18_NS4_17SM75_U32x4_LDSM_NENS4_14SM90_TMA_STOREES18_NS4_17SM90_U32x4_STSM_NENS4_39AutoVectorizingCopyWithAssumedAlignmentILi128EEEEEEvvEEEEvNT_6ParamsE)
        /*0964*/ 	.short	0x0380
        /*0966*/ 	.short	0x0800


	//----- nvinfo : EIATTR_SW_WAR
	.align		4
.L_55:
        /*0968*/ 	.byte	0x04, 0x36
        /*096a*/ 	.short	(.L_57 - .L_56)
.L_56:
        /*096c*/ 	.word	0x00000008
.L_57:


//--------------------- .nv.callgraph             --------------------------
	.section	.nv.callgraph,"",@"SHT_CUDA_CALLGRAPH"
	.align	4
	.sectionentsize	8
	.align		4
        /*0000*/ 	.word	0x00000000
	.align		4
        /*0004*/ 	.word	0xffffffff
	.align		4
        /*0008*/ 	.word	index@(_ZN7cutlass13device_kernelINS_4gemm6kernel13GemmUniversalIN4cute5tupleIJiiiiEEENS1_10collective13CollectiveMmaINS1_35MainloopSm100TmaUmmaWarpSpecializedILi7ELi2ELi4ENS5_IJNS4_1CILi1EEESB_SB_EEEEENS5_IJNSA_ILi64EEESE_NSA_ILi32EEEEEEfNS5_IJlSB_lEEEfSH_NS4_8TiledMMAINS4_8MMA_AtomIJNS4_17SM100_MMA_TF32_SSINS_10tfloat32_tESL_fLi64ELi64ELNS4_4UMMA5MajorE0ELSN_0ELNSM_7ScaleInE0ELSO_0EEEEEENS4_6LayoutISC_NS5_IJNSA_ILi0EEESS_SS_EEEEENS5_IJNS4_10UnderscoreESV_SV_EEEEENS4_13SM90_TMA_LOADENS4_14ComposedLayoutINS4_7SwizzleILi3ELi4ELi3EEENS4_18smem_ptr_flag_bitsILi32EEENSR_INS5_IJNSA_ILi8EEESF_EEENS5_IJSF_SB_EEEEEEEvNS4_8identityESY_S18_vS19_EENS_8epilogue10collective18CollectiveEpilogueINS1B_23Sm100TmaWarpSpecializedILi3ELi2ELi16ELb1ELb0EEEJSG_NS5_IJNSR_ISE_SB_EENSR_ISF_SB_EEEEEfSH_fSH_NS1B_6fusion15FusionCallbacksIS1F_NS1J_17LinearCombinationIffffLNS_15FloatRoundStyleE2EEESG_S1I_JEEENS4_5SM1004TMEM4LOAD26SM100_TMEM_LOAD_16dp128b8xESY_S18_NS4_17SM75_U32x4_LDSM_NENS4_14SM90_TMA_STOREES18_NS4_17SM90_U32x4_STSM_NENS4_39AutoVectorizingCopyWithAssumedAlignmentILi128EEEEEEvvEEEEvNT_6ParamsE)
	.align		4
        /*000c*/ 	.word	index@(__assertfail)
	.align		4
        /*0010*/ 	.word	0x00000000
	.align		4
        /*0014*/ 	.word	0xfffffffe
	.align		4
        /*0018*/ 	.word	0x00000000
	.align		4
        /*001c*/ 	.word	0xfffffffd
	.align		4
        /*0020*/ 	.word	0x00000000
	.align		4
        /*0024*/ 	.word	0xfffffffc


//--------------------- .nv.constant4             --------------------------
	.section	.nv.constant4,"a",@progbits
	.align	8
	.align		8
.nv.constant4:
        /*0000*/ 	.dword	__assertfail
	.align		8
        /*0008*/ 	.dword	__unnamed_1
	.align		8
        /*0010*/ 	.dword	__unnamed_2
	.align		8
        /*0018*/ 	.dword	_ZN40_INTERNAL_bc3e84aa_4_k_cu_248b1e94_255464cuda3std3__45__cpo5beginE
	.align		8
        /*0020*/ 	.dword	_ZN40_INTERNAL_bc3e84aa_4_k_cu_248b1e94_255464cuda3std3__45__cpo3endE
	.align		8
        /*0028*/ 	.dword	_ZN40_INTERNAL_bc3e84aa_4_k_cu_248b1e94_255464cuda3std3__45__cpo6cbeginE
	.align		8
        /*0030*/ 	.dword	_ZN40_INTERNAL_bc3e84aa_4_k_cu_248b1e94_255464cuda3std3__45__cpo4cendE
	.align		8
        /*0038*/ 	.dword	_ZN40_INTERNAL_bc3e84aa_4_k_cu_248b1e94_255464cuda3std3__442_GLOBAL__N__bc3e84aa_4_k_cu_248b1e94_255466ignoreE
	.align		8
        /*0040*/ 	.dword	_ZN40_INTERNAL_bc3e84aa_4_k_cu_248b1e94_255464cuda3std3__419piecewise_constructE
	.align		8
        /*0048*/ 	.dword	_ZN40_INTERNAL_bc3e84aa_4_k_cu_248b1e94_255464cuda3std3__48in_placeE
	.align		8
        /*0050*/ 	.dword	_ZN40_INTERNAL_bc3e84aa_4_k_cu_248b1e94_255464cuda3std6ranges3__45__cpo4swapE
	.align		8
        /*0058*/ 	.dword	_ZN40_INTERNAL_bc3e84aa_4_k_cu_248b1e94_255464cuda3std6ranges3__45__cpo9iter_moveE
	.align		8
        /*0060*/ 	.dword	_ZN40_INTERNAL_bc3e84aa_4_k_cu_248b1e94_255464cute7productE
	.align		8
        /*0068*/ 	.dword	_ZN40_INTERNAL_bc3e84aa_4_k_cu_248b1e94_255464cute1_E
	.align		8
        /*0070*/ 	.dword	$str$25
	.align		8
        /*0078*/ 	.dword	$str$26
	.align		8
        /*0080*/ 	.dword	$str$27
	.align		8
        /*0088*/ 	.dword	$str$28


//--------------------- .text._ZN7cutlass13device_kernelINS_4gemm6kernel13GemmUniversalIN4cute5tupleIJiiiiEEENS1_10collective13CollectiveMmaINS1_35MainloopSm100TmaUmmaWarpSpecializedILi7ELi2ELi4ENS5_IJNS4_1CILi1EEESB_SB_EEEEENS5_IJNSA_ILi64EEESE_NSA_ILi32EEEEEEfNS5_IJlSB_lEEEfSH_NS4_8TiledMMAINS4_8MMA_AtomIJNS4_17SM100_MMA_TF32_SSINS_10tfloat32_tESL_fLi64ELi64ELNS4_4UMMA5MajorE0ELSN_0ELNSM_7ScaleInE0ELSO_0EEEEEENS4_6LayoutISC_NS5_IJNSA_ILi0EEESS_SS_EEEEENS5_IJNS4_10UnderscoreESV_SV_EEEEENS4_13SM90_TMA_LOADENS4_14ComposedLayoutINS4_7SwizzleILi3ELi4ELi3EEENS4_18smem_ptr_flag_bitsILi32EEENSR_INS5_IJNSA_ILi8EEESF_EEENS5_IJSF_SB_EEEEEEEvNS4_8identityESY_S18_vS19_EENS_8epilogue10collective18CollectiveEpilogueINS1B_23Sm100TmaWarpSpecializedILi3ELi2ELi16ELb1ELb0EEEJSG_NS5_IJNSR_ISE_SB_EENSR_ISF_SB_EEEEEfSH_fSH_NS1B_6fusion15FusionCallbacksIS1F_NS1J_17LinearCombinationIffffLNS_15FloatRoundStyleE2EEESG_S1I_JEEENS4_5SM1004TMEM4LOAD26SM100_TMEM_LOAD_16dp128b8xESY_S18_NS4_17SM75_U32x4_LDSM_NENS4_14SM90_TMA_STOREES18_NS4_17SM90_U32x4_STSM_NENS4_39AutoVectorizingCopyWithAssumedAlignmentILi128EEEEEEvvEEEEvNT_6ParamsE --------------------------
	.section	.text._ZN7cutlass13device_kernelINS_4gemm6kernel13GemmUniversalIN4cute5tupleIJiiiiEEENS1_10collective13CollectiveMmaINS1_35MainloopSm100TmaUmmaWarpSpecializedILi7ELi2ELi4ENS5_IJNS4_1CILi1EEESB_SB_EEEEENS5_IJNSA_ILi64EEESE_NSA_ILi32EEEEEEfNS5_IJlSB_lEEEfSH_NS4_8TiledMMAINS4_8MMA_AtomIJNS4_17SM100_MMA_TF32_SSINS_10tfloat32_tESL_fLi64ELi64ELNS4_4UMMA5MajorE0ELSN_0ELNSM_7ScaleInE0ELSO_0EEEEEENS4_6LayoutISC_NS5_IJNSA_ILi0EEESS_SS_EEEEENS5_IJNS4_10UnderscoreESV_SV_EEEEENS4_13SM90_TMA_LOADENS4_14ComposedLayoutINS4_7SwizzleILi3ELi4ELi3EEENS4_18smem_ptr_flag_bitsILi32EEENSR_INS5_IJNSA_ILi8EEESF_EEENS5_IJSF_SB_EEEEEEEvNS4_8identityESY_S18_vS19_EENS_8epilogue10collective18CollectiveEpilogueINS1B_23Sm100TmaWarpSpecializedILi3ELi2ELi16ELb1ELb0EEEJSG_NS5_IJNSR_ISE_SB_EENSR_ISF_SB_EEEEEfSH_fSH_NS1B_6fusion15FusionCallbacksIS1F_NS1J_17LinearCombinationIffffLNS_15FloatRoundStyleE2EEESG_S1I_JEEENS4_5SM1004TMEM4LOAD26SM100_TMEM_LOAD_16dp128b8xESY_S18_NS4_17SM75_U32x4_LDSM_NENS4_14SM90_TMA_STOREES18_NS4_17SM90_U32x4_STSM_NENS4_39AutoVectorizingCopyWithAssumedAlignmentILi128EEEEEEvvEEEEvNT_6ParamsE,"ax",@progbits
	.align	128
.text._ZN7cutlass13device_kernelINS_4gemm6kernel13GemmUniversalIN4cute5tupleIJiiiiEEENS1_10collective13CollectiveMmaINS1_35MainloopSm100TmaUmmaWarpSpecializedILi7ELi2ELi4ENS5_IJNS4_1CILi1EEESB_SB_EEEEENS5_IJNSA_ILi64EEESE_NSA_ILi32EEEEEEfNS5_IJlSB_lEEEfSH_NS4_8TiledMMAINS4_8MMA_AtomIJNS4_17SM100_MMA_TF32_SSINS_10tfloat32_tESL_fLi64ELi64ELNS4_4UMMA5MajorE0ELSN_0ELNSM_7ScaleInE0ELSO_0EEEEEENS4_6LayoutISC_NS5_IJNSA_ILi0EEESS_SS_EEEEENS5_IJNS4_10UnderscoreESV_SV_EEEEENS4_13SM90_TMA_LOADENS4_14ComposedLayoutINS4_7SwizzleILi3ELi4ELi3EEENS4_18smem_ptr_flag_bitsILi32EEENSR_INS5_IJNSA_ILi8EEESF_EEENS5_IJSF_SB_EEEEEEEvNS4_8identityESY_S18_vS19_EENS_8epilogue10collective18CollectiveEpilogueINS1B_23Sm100TmaWarpSpecializedILi3ELi2ELi16ELb1ELb0EEEJSG_NS5_IJNSR_ISE_SB_EENSR_ISF_SB_EEEEEfSH_fSH_NS1B_6fusion15FusionCallbacksIS1F_NS1J_17LinearCombinationIffffLNS_15FloatRoundStyleE2EEESG_S1I_JEEENS4_5SM1004TMEM4LOAD26SM100_TMEM_LOAD_16dp128b8xESY_S18_NS4_17SM75_U32x4_LDSM_NENS4_14SM90_TMA_STOREES18_NS4_17SM90_U32x4_STSM_NENS4_39AutoVectorizingCopyWithAssumedAlignmentILi128EEEEEEvvEEEEvNT_6ParamsE:
        .type           _ZN7cutlass13device_kernelINS_4gemm6kernel13GemmUniversalIN4cute5tupleIJiiiiEEENS1_10collective13CollectiveMmaINS1_35MainloopSm100TmaUmmaWarpSpecializedILi7ELi2ELi4ENS5_IJNS4_1CILi1EEESB_SB_EEEEENS5_IJNSA_ILi64EEESE_NSA_ILi32EEEEEEfNS5_IJlSB_lEEEfSH_NS4_8TiledMMAINS4_8MMA_AtomIJNS4_17SM100_MMA_TF32_SSINS_10tfloat32_tESL_fLi64ELi64ELNS4_4UMMA5MajorE0ELSN_0ELNSM_7ScaleInE0ELSO_0EEEEEENS4_6LayoutISC_NS5_IJNSA_ILi0EEESS_SS_EEEEENS5_IJNS4_10UnderscoreESV_SV_EEEEENS4_13SM90_TMA_LOADENS4_14ComposedLayoutINS4_7SwizzleILi3ELi4ELi3EEENS4_18smem_ptr_flag_bitsILi32EEENSR_INS5_IJNSA_ILi8EEESF_EEENS5_IJSF_SB_EEEEEEEvNS4_8identityESY_S18_vS19_EENS_8epilogue10collective18CollectiveEpilogueINS1B_23Sm100TmaWarpSpecializedILi3ELi2ELi16ELb1ELb0EEEJSG_NS5_IJNSR_ISE_SB_EENSR_ISF_SB_EEEEEfSH_fSH_NS1B_6fusion15FusionCallbacksIS1F_NS1J_17LinearCombinationIffffLNS_15FloatRoundStyleE2EEESG_S1I_JEEENS4_5SM1004TMEM4LOAD26SM100_TMEM_LOAD_16dp128b8xESY_S18_NS4_17SM75_U32x4_LDSM_NENS4_14SM90_TMA_STOREES18_NS4_17SM90_U32x4_STSM_NENS4_39AutoVectorizingCopyWithAssumedAlignmentILi128EEEEEEvvEEEEvNT_6ParamsE,@function
        .size           _ZN7cutlass13device_kernelINS_4gemm6kernel13GemmUniversalIN4cute5tupleIJiiiiEEENS1_10collective13CollectiveMmaINS1_35MainloopSm100TmaUmmaWarpSpecializedILi7ELi2ELi4ENS5_IJNS4_1CILi1EEESB_SB_EEEEENS5_IJNSA_ILi64EEESE_NSA_ILi32EEEEEEfNS5_IJlSB_lEEEfSH_NS4_8TiledMMAINS4_8MMA_AtomIJNS4_17SM100_MMA_TF32_SSINS_10tfloat32_tESL_fLi64ELi64ELNS4_4UMMA5MajorE0ELSN_0ELNSM_7ScaleInE0ELSO_0EEEEEENS4_6LayoutISC_NS5_IJNSA_ILi0EEESS_SS_EEEEENS5_IJNS4_10UnderscoreESV_SV_EEEEENS4_13SM90_TMA_LOADENS4_14ComposedLayoutINS4_7SwizzleILi3ELi4ELi3EEENS4_18smem_ptr_flag_bitsILi32EEENSR_INS5_IJNSA_ILi8EEESF_EEENS5_IJSF_SB_EEEEEEEvNS4_8identityESY_S18_vS19_EENS_8epilogue10collective18CollectiveEpilogueINS1B_23Sm100TmaWarpSpecializedILi3ELi2ELi16ELb1ELb0EEEJSG_NS5_IJNSR_ISE_SB_EENSR_ISF_SB_EEEEEfSH_fSH_NS1B_6fusion15FusionCallbacksIS1F_NS1J_17LinearCombinationIffffLNS_15FloatRoundStyleE2EEESG_S1I_JEEENS4_5SM1004TMEM4LOAD26SM100_TMEM_LOAD_16dp128b8xESY_S18_NS4_17SM75_U32x4_LDSM_NENS4_14SM90_TMA_STOREES18_NS4_17SM90_U32x4_STSM_NENS4_39AutoVectorizingCopyWithAssumedAlignmentILi128EEEEEEvvEEEEvNT_6ParamsE,(.L_x_163 - _ZN7cutlass13device_kernelINS_4gemm6kernel13GemmUniversalIN4cute5tupleIJiiiiEEENS1_10collective13CollectiveMmaINS1_35MainloopSm100TmaUmmaWarpSpecializedILi7ELi2ELi4ENS5_IJNS4_1CILi1EEESB_SB_EEEEENS5_IJNSA_ILi64EEESE_NSA_ILi32EEEEEEfNS5_IJlSB_lEEEfSH_NS4_8TiledMMAINS4_8MMA_AtomIJNS4_17SM100_MMA_TF32_SSINS_10tfloat32_tESL_fLi64ELi64ELNS4_4UMMA5MajorE0ELSN_0ELNSM_7ScaleInE0ELSO_0EEEEEENS4_6LayoutISC_NS5_IJNSA_ILi0EEESS_SS_EEEEENS5_IJNS4_10UnderscoreESV_SV_EEEEENS4_13SM90_TMA_LOADENS4_14ComposedLayoutINS4_7SwizzleILi3ELi4ELi3EEENS4_18smem_ptr_flag_bitsILi32EEENSR_INS5_IJNSA_ILi8EEESF_EEENS5_IJSF_SB_EEEEEEEvNS4_8identityESY_S18_vS19_EENS_8epilogue10collective18CollectiveEpilogueINS1B_23Sm100TmaWarpSpecializedILi3ELi2ELi16ELb1ELb0EEEJSG_NS5_IJNSR_ISE_SB_EENSR_ISF_SB_EEEEEfSH_fSH_NS1B_6fusion15FusionCallbacksIS1F_NS1J_17LinearCombinationIffffLNS_15FloatRoundStyleE2EEESG_S1I_JEEENS4_5SM1004TMEM4LOAD26SM100_TMEM_LOAD_16dp128b8xESY_S18_NS4_17SM75_U32x4_LDSM_NENS4_14SM90_TMA_STOREES18_NS4_17SM90_U32x4_STSM_NENS4_39AutoVectorizingCopyWithAssumedAlignmentILi128EEEEEEvvEEEEvNT_6ParamsE)
        .other          _ZN7cutlass13device_kernelINS_4gemm6kernel13GemmUniversalIN4cute5tupleIJiiiiEEENS1_10collective13CollectiveMmaINS1_35MainloopSm100TmaUmmaWarpSpecializedILi7ELi2ELi4ENS5_IJNS4_1CILi1EEESB_SB_EEEEENS5_IJNSA_ILi64EEESE_NSA_ILi32EEEEEEfNS5_IJlSB_lEEEfSH_NS4_8TiledMMAINS4_8MMA_AtomIJNS4_17SM100_MMA_TF32_SSINS_10tfloat32_tESL_fLi64ELi64ELNS4_4UMMA5MajorE0ELSN_0ELNSM_7ScaleInE0ELSO_0EEEEEENS4_6LayoutISC_NS5_IJNSA_ILi0EEESS_SS_EEEEENS5_IJNS4_10UnderscoreESV_SV_EEEEENS4_13SM90_TMA_LOADENS4_14ComposedLayoutINS4_7SwizzleILi3ELi4ELi3EEENS4_18smem_ptr_flag_bitsILi32EEENSR_INS5_IJNSA_ILi8EEESF_EEENS5_IJSF_SB_EEEEEEEvNS4_8identityESY_S18_vS19_EENS_8epilogue10collective18CollectiveEpilogueINS1B_23Sm100TmaWarpSpecializedILi3ELi2ELi16ELb1ELb0EEEJSG_NS5_IJNSR_ISE_SB_EENSR_ISF_SB_EEEEEfSH_fSH_NS1B_6fusion15FusionCallbacksIS1F_NS1J_17LinearCombinationIffffLNS_15FloatRoundStyleE2EEESG_S1I_JEEENS4_5SM1004TMEM4LOAD26SM100_TMEM_LOAD_16dp128b8xESY_S18_NS4_17SM75_U32x4_LDSM_NENS4_14SM90_TMA_STOREES18_NS4_17SM90_U32x4_STSM_NENS4_39AutoVectorizingCopyWithAssumedAlignmentILi128EEEEEEvvEEEEvNT_6ParamsE,@"STO_CUDA_ENTRY STV_DEFAULT"
_ZN7cutlass13device_kernelINS_4gemm6kernel13GemmUniversalIN4cute5tupleIJiiiiEEENS1_10collective13CollectiveMmaINS1_35MainloopSm100TmaUmmaWarpSpecializedILi7ELi2ELi4ENS5_IJNS4_1CILi1EEESB_SB_EEEEENS5_IJNSA_ILi64EEESE_NSA_ILi32EEEEEEfNS5_IJlSB_lEEEfSH_NS4_8TiledMMAINS4_8MMA_AtomIJNS4_17SM100_MMA_TF32_SSINS_10tfloat32_tESL_fLi64ELi64ELNS4_4UMMA5MajorE0ELSN_0ELNSM_7ScaleInE0ELSO_0EEEEEENS4_6LayoutISC_NS5_IJNSA_ILi0EEESS_SS_EEEEENS5_IJNS4_10UnderscoreESV_SV_EEEEENS4_13SM90_TMA_LOADENS4_14ComposedLayoutINS4_7SwizzleILi3ELi4ELi3EEENS4_18smem_ptr_flag_bitsILi32EEENSR_INS5_IJNSA_ILi8EEESF_EEENS5_IJSF_SB_EEEEEEEvNS4_8identityESY_S18_vS19_EENS_8epilogue10collective18CollectiveEpilogueINS1B_23Sm100TmaWarpSpecializedILi3ELi2ELi16ELb1ELb0EEEJSG_NS5_IJNSR_ISE_SB_EENSR_ISF_SB_EEEEEfSH_fSH_NS1B_6fusion15FusionCallbacksIS1F_NS1J_17LinearCombinationIffffLNS_15FloatRoundStyleE2EEESG_S1I_JEEENS4_5SM1004TMEM4LOAD26SM100_TMEM_LOAD_16dp128b8xESY_S18_NS4_17SM75_U32x4_LDSM_NENS4_14SM90_TMA_STOREES18_NS4_17SM90_U32x4_STSM_NENS4_39AutoVectorizingCopyWithAssumedAlignmentILi128EEEEEEvvEEEEvNT_6ParamsE:
[----:B------:R-:W1:Y:S01]  /*0000*/  LDC R1, c[0x0][0x37c] ;  /* 0x0000df00ff017b82 */ /* 0x000e620000000800 */
[----:B------:R-:W2:Y:S01]  /*0010*/  S2R R75, SR_TID.X ;  /* 0x00000000004b7919 */ /* 0x000ea20000002100 */
[----:B------:R-:W3:Y:S01]  /*0020*/  LDCU.64 UR4, c[0x0][0x890] ;  /* 0x00011200ff0477ac */ /* 0x000ee20008000a00 */
[----:B------:R-:W-:Y:S02]  /*0030*/  PRMT R64, RZ, 0x7610, R64 ;  /* 0x00007610ff407816 */ /* 0x000fe40000000040 */
[----:B------:R-:W-:Y:S01]  /*0040*/  ELECT P5, URZ, PT ;  /* 0x0000000000ff782f */ /* 0x000fe200038a0000 */
[----:B------:R-:W4:Y:S01]  /*0050*/  LDCU.64 UR46, c[0x0][0x358] ;  /* 0x00006b00ff2e77ac */ /* 0x000f220008000a00 */
[----:B---3--:R-:W-:-:S04]  /*0060*/  UISETP.NE.U32.AND UP0, UPT, UR4, URZ, UPT ;  /* 0x000000ff0400728c */ /* 0x008fc8000bf05070 */
[----:B------:R-:W-:Y:S01]  /*0070*/  UISETP.NE.AND.EX UP0, UPT, UR5, URZ, UPT, UP0 ;  /* 0x000000ff0500728c */ /* 0x000fe2000bf05300 */
[----:B--2---:R-:W-:-:S05]  /*0080*/  SHF.R.U32.HI R69, RZ, 0x5, R75 ;  /* 0x00000005ff457819 */ /* 0x004fca000001164b */
[----:B------:R-:W2:Y:S02]  /*0090*/  SHFL.IDX PT, R0, R69, RZ, 0x1f ;  /* 0x00001fff45007589 */ /* 0x000ea400000e0000 */
[----:B--2---:R-:W-:Y:S01]  /*00a0*/  R2UR UR8, R0 ;  /* 0x00000000000872ca */ /* 0x004fe200000e0000 */
[----:B-1--4-:R-:W-:-:S14]  /*00b0*/  BRA.U UP0, `(.L_x_0) ;  /* 0x00000001002c7547 */ /* 0x012fdc000b800000 */
[----:B------:R-:W1:Y:S02]  /*00c0*/  LDCU.64 UR6, c[0x0][0x888] ;  /* 0x00011100ff0677ac */ /* 0x000e640008000a00 */
[----:B-1----:R-:W-:-:S04]  /*00d0*/  UISETP.NE.U32.AND UP0, UPT, UR6, URZ, UPT ;  /* 0x000000ff0600728c */ /* 0x002fc8000bf05070 */
[----:B------:R-:W-:-:S09]  /*00e0*/  UISETP.NE.AND.EX UP0, UPT, UR7, URZ, UPT, UP0 ;  /* 0x000000ff0700728c */ /* 0x000fd2000bf05300 */
[----:B------:R-:W-:Y:S05]  /*00f0*/  BRA.U !UP0, `(.L_x_1) ;  /* 0x0000000108107547 */ /* 0x000fea000b800000 */
[----:B------:R-:W1:Y:S02]  /*0100*/  LDC.64 R2, c[0x0][0x888] ;  /* 0x00022200ff027b82 */ /* 0x000e640000000a00 */
[----:B-1----:R1:W5:Y:S01]  /*0110*/  LDG.E R35, desc[UR46][R2.64] ;  /* 0x0000002e02237981 */ /* 0x002362000c1e1900 */
[----:B------:R-:W-:Y:S01]  /*0120*/  HFMA2 R64, -RZ, RZ, 0, 5.9604644775390625e-08 ;  /* 0x00000001ff407431 */ /* 0x000fe200000001ff */
[----:B------:R-:W-:Y:S05]  /*0130*/  BRA `(.L_x_0) ;  /* 0x00000000000c7947 */ /* 0x000fea0003800000 */
.L_x_1:
[----:B------:R-:W1:Y:S01]  /*0140*/  LDCU UR6, c[0x0][0x880] ;  /* 0x00011000ff0677ac */ /* 0x000e620008000800 */
[----:B------:R-:W-:Y:S01]  /*0150*/  HFMA2 R64, -RZ, RZ, 0, 5.9604644775390625e-08 ;  /* 0x00000001ff407431 */ /* 0x000fe200000001ff */
[----:B-1----:R-:W-:-:S07]  /*0160*/  MOV R35, UR6 ;  /* 0x0000000600237c02 */ /* 0x002fce0008000f00 */
.L_x_0:
[----:B------:R-:W2:Y:S02]  /*0170*/  LDCU.64 UR6, c[0x0][0x8b0] ;  /* 0x00011600ff0677ac */ /* 0x000ea40008000a00 */
[----:B--2---:R-:W-:-:S04]  /*0180*/  UISETP.NE.U32.AND UP0, UPT, UR6, URZ, UPT ;  /* 0x000000ff0600728c */ /* 0x004fc8000bf05070 */
[----:B------:R-:W-:-:S09]  /*0190*/  UISETP.NE.AND.EX UP0, UPT, UR7, URZ, UPT, UP0 ;  /* 0x000000ff0700728c */ /* 0x000fd2000bf05300 */
[----:B------:R-:W-:Y:S05]  /*01a0*/  BRA.U UP0, `(.L_x_2) ;  /* 0x0000000100247547 */ /* 0x000fea000b800000 */
[----:B------:R-:W2:Y:S02]  /*01b0*/  LDCU.64 UR6, c[0x0][0x8a8] ;  /* 0x00011500ff0677ac */ /* 0x000ea40008000a00 */
[----:B--2---:R-:W-:-:S04]  /*01c0*/  UISETP.NE.U32.AND UP0, UPT, UR6, URZ, UPT ;  /* 0x000000ff0600728c */ /* 0x004fc8000bf05070 */
[----:B------:R-:W-:-:S09]  /*01d0*/  UISETP.NE.AND.EX UP0, UPT, UR7, URZ, UPT, UP0 ;  /* 0x000000ff0700728c */ /* 0x000fd2000bf05300 */
[----:B------:R-:W-:Y:S05]  /*01e0*/  BRA.U !UP0, `(.L_x_3) ;  /* 0x00000001080c7547 */ /* 0x000fea000b800000 */
[----:B-1----:R-:W1:Y:S02]  /*01f0*/  LDC.64 R2, c[0x0][0x8a8] ;  /* 0x00022a00ff027b82 */ /* 0x002e640000000a00 */
[----:B-1----:R2:W5:Y:S01]  /*0200*/  LDG.E R33, desc[UR46][R2.64] ;  /* 0x0000002e02217981 */ /* 0x002562000c1e1900 */
[----:B------:R-:W-:Y:S05]  /*0210*/  BRA `(.L_x_2) ;  /* 0x0000000000087947 */ /* 0x000fea0003800000 */
.L_x_3:
[----:B------:R-:W2:Y:S02]  /*0220*/  LDCU UR6, c[0x0][0x8a0] ;  /* 0x00011400ff0677ac */ /* 0x000ea40008000800 */
[----:B--2---:R-:W-:Y:S02]  /*0230*/  MOV R33, UR6 ;  /* 0x0000000600217c02 */ /* 0x004fe40008000f00 */
.L_x_2:
[----:B------:R-:W-:Y:S01]  /*0240*/  IMAD.U32 R0, RZ, RZ, UR8 ;  /* 0x00000008ff007e24 */ /* 0x000fe2000f8e00ff */
[----:B------:R-:W-:Y:S04]  /*0250*/  BSSY.RECONVERGENT B0, `(.L_x_4) ;  /* 0x000000c000007945 */ /* 0x000fe80003800200 */
[C---:B------:R-:W-:Y:S02]  /*0260*/  ISETP.NE.OR P1, PT, R0.reuse, 0x1, !P5 ;  /* 0x000000010000780c */ /* 0x040fe40006f25670 */
[----:B------:R-:W-:-:S11]  /*0270*/  ISETP.NE.OR P0, PT, R0, 0x3, !P5 ;  /* 0x000000030000780c */ /* 0x000fd60006f05670 */
[----:B------:R-:W-:Y:S05]  /*0280*/  @P1 BRA `(.L_x_5) ;  /* 0x0000000000201947 */ /* 0x000fea0003800000 */
[----:B------:R-:W3:Y:S02]  /*0290*/  LDCU.64 UR6, c[0x0][0x348] ;  /* 0x00006900ff0677ac */ /* 0x000ee40008000a00 */
[----:B---3--:R-:W-:Y:S02]  /*02a0*/  UIADD3 UR10, UP1, UPT, UR6, 0x80, URZ ;  /* 0x00000080060a7890 */ /* 0x008fe4000ff3e0ff */
[----:B------:R-:W-:Y:S02]  /*02b0*/  UIADD3 UR6, UP0, UPT, UR6, 0x180, URZ ;  /* 0x0000018006067890 */ /* 0x000fe4000ff1e0ff */
[----:B------:R-:W-:Y:S02]  /*02c0*/  UIADD3.X UR11, UPT, UPT, URZ, UR7, URZ, UP1, !UPT ;  /* 0x00000007ff0b7290 */ /* 0x000fe40008ffe4ff */
[----:B------:R-:W-:-:S07]  /*02d0*/  UIADD3.X UR7, UPT, UPT, URZ, UR7, URZ, UP0, !UPT ;  /* 0x00000007ff077290 */ /* 0x000fce00087fe4ff */
[----:B------:R3:W-:Y:S02]  /*02e0*/  UTMACCTL.PF [UR10] ;  /* 0x000000000a0079b9 */ /* 0x0007e40008040000 */
[----:B------:R3:W-:Y:S02]  /*02f0*/  UTMACCTL.PF [UR6] ;  /* 0x00000000060079b9 */ /* 0x0007e40008040000 */
[----:B---3--:R-:W-:Y:S01]  /*0300*/  NOP ;  /* 0x0000000000007918 */ /* 0x008fe20000000000 */
.L_x_5:
[----:B------:R-:W-:Y:S05]  /*0310*/  BSYNC.RECONVERGENT B0 ;  /* 0x0000000000007941 */ /* 0x000fea0003800200 */
.L_x_4:
[----:B------:R-:W-:Y:S04]  /*0320*/  BSSY.RECONVERGENT B0, `(.L_x_6) ;  /* 0x000000a000007945 */ /* 0x000fe80003800200 */
        /* <DEDUP_REMOVED lines=9> */
.L_x_7:
[----:B------:R-:W-:Y:S05]  /*03c0*/  BSYNC.RECONVERGENT B0 ;  /* 0x0000000000007941 */ /* 0x000fea0003800200 */
.L_x_6:
[----:B------:R-:W3:Y:S01]  /*03d0*/  LDCU.64 UR6, c[0x0][0x888] ;  /* 0x00011100ff0677ac */ /* 0x000ee20008000a00 */
[----:B------:R-:W-:Y:S02]  /*03e0*/  UISETP.EQ.U32.AND UP1, UPT, UR4, URZ, UPT ;  /* 0x000000ff0400728c */ /* 0x000fe4000bf22070 */
[----:B------:R-:W-:Y:S02]  /*03f0*/  UPLOP3.LUT UP2, UPT, UPT, UPT, UPT, 0x80, 0x8 ;  /* 0x000000000008789c */ /* 0x000fe40003f4f070 */
[----:B---3--:R-:W-:-:S04]  /*0400*/  UISETP.NE.U32.AND UP0, UPT, UR6, URZ, UPT ;  /* 0x000000ff0600728c */ /* 0x008fc8000bf05070 */
[----:B------:R-:W-:-:S04]  /*0410*/  UISETP.NE.AND.EX UP0, UPT, UR7, URZ, UPT, UP0 ;  /* 0x000000ff0700728c */ /* 0x000fc8000bf05300 */
[----:B------:R-:W-:-:S04]  /*0420*/  UISETP.EQ.OR.EX UP3, UPT, UR5, URZ, !UP0, UP1 ;  /* 0x000000ff0500728c */ /* 0x000fc8000c762710 */
[----:B------:R-:W-:-:S05]  /*0430*/  UP2UR UR53, UPR, URZ, 0x8 ;  /* 0x00000008ff357883 */ /* 0x000fca0008000000 */
[----:B------:R-:W-:Y:S07]  /*0440*/  BRA.U !UP3, `(.L_x_8) ;  /* 0x000000010b207547 */ /* 0x000fee000b800000 */
[----:B------:R-:W-:Y:S01]  /*0450*/  UISETP.NE.U32.AND UP2, UPT, UR4, URZ, UPT ;  /* 0x000000ff0400728c */ /* 0x000fe2000bf45070 */
[----:B-----5:R-:W-:Y:S01]  /*0460*/  FSETP.NEU.AND P0, PT, R35, RZ, PT ;  /* 0x000000ff2300720b */ /* 0x020fe20003f0d000 */
[----:B------:R-:W-:Y:S02]  /*0470*/  USEL UR4, URZ, 0xffffffff, UP0 ;  /* 0xffffffffff047887 */ /* 0x000fe40008000000 */
[----:B------:R-:W-:-:S10]  /*0480*/  UISETP.NE.AND.EX UP2, UPT, UR5, URZ, UPT, UP2 ;  /* 0x000000ff0500728c */ /* 0x000fd4000bf45320 */
[----:B------:R-:W-:Y:S01]  /*0490*/  VOTEU.ANY UP1, P0 ;  /* 0x0000000000ff7886 */ /* 0x000fe20000020100 */
[----:B------:R-:W-:-:S04]  /*04a0*/  @!UP2 USEL UR4, URZ, 0xffffffff, UP1 ;  /* 0xffffffffff04a887 */ /* 0x000fc80008800000 */
[----:B------:R-:W-:-:S04]  /*04b0*/  ULOP3.LUT UR4, UR4, 0x1, URZ, 0xc0, !UPT ;  /* 0x0000000104047892 */ /* 0x000fc8000f8ec0ff */
[----:B------:R-:W-:-:S11]  /*04c0*/  UISETP.NE.U32.AND UP2, UPT, UR4, 0x1, UPT ;  /* 0x000000010400788c */ /* 0x000fd6000bf45070 */
.L_x_8:
[----:B-12---:R-:W1:Y:S01]  /*04d0*/  SHFL.IDX PT, R2, R69, RZ, 0x1f ;  /* 0x00001fff45027589 */ /* 0x006e6200000e0000 */
[----:B------:R-:W-:-:S04]  /*04e0*/  UISETP.NE.AND UP1, UPT, UR8, 0x2, UPT ;  /* 0x000000020800788c */ /* 0x000fc8000bf25270 */
[----:B------:R-:W-:Y:S01]  /*04f0*/  USEL UR6, URZ, 0x1, UP1 ;  /* 0x00000001ff067887 */ /* 0x000fe20008800000 */
[----:B-1----:R-:W-:-:S13]  /*0500*/  ISETP.NE.AND P0, PT, R2, RZ, PT ;  /* 0x000000ff0200720c */ /* 0x002fda0003f05270 */
[----:B------:R-:W-:Y:S05]  /*0510*/  @P0 BRA `(.L_x_9) ;  /* 0x0000000000600947 */ /* 0x000fea0003800000 */
[----:B------:R-:W1:Y:S01]  /*0520*/  S2UR UR5, SR_CgaCtaId ;  /* 0x00000000000579c3 */ /* 0x000e620000008800 */
[----:B------:R-:W-:Y:S01]  /*0530*/  UMOV UR7, 0x400 ;  /* 0x0000040000077882 */ /* 0x000fe20000000000 */
[----:B------:R-:W-:Y:S01]  /*0540*/  UMOV UR4, 0x1 ;  /* 0x0000000100047882 */ /* 0x000fe20000000000 */
[----:B------:R-:W-:Y:S01]  /*0550*/  ELECT P0, URZ, PT ;  /* 0x0000000000ff782f */ /* 0x000fe20003800000 */
[----:B------:R-:W-:-:S04]  /*0560*/  UIADD3 UR10, UPT, UPT, -UR4, 0x100000, URZ ;  /* 0x00100000040a7890 */ /* 0x000fc8000fffe1ff */
[----:B------:R-:W-:Y:S02]  /*0570*/  USHF.L.U32 UR11, UR10, 0xb, URZ ;  /* 0x0000000b0a0b7899 */ /* 0x000fe400080006ff */
[----:B------:R-:W-:Y:S02]  /*0580*/  USHF.L.U32 UR10, UR10, 0x1, URZ ;  /* 0x000000010a0a7899 */ /* 0x000fe400080006ff */
[----:B-1----:R-:W-:Y:S01]  /*0590*/  ULEA UR5, UR5, UR7, 0x18 ;  /* 0x0000000705057291 */ /* 0x002fe2000f8ec0ff */
[----:B------:R-:W1:Y:S11]  /*05a0*/  FENCE.VIEW.ASYNC.S ;  /* 0x00000000000073c6 */ /* 0x000e760000000000 */
[----:B-1----:R1:W2:Y:S01]  /*05b0*/  SYNCS.EXCH.64 URZ, [UR5], UR10 ;  /* 0x0000000a05ff75b2 */ /* 0x0022a20008000100 */
[----:B------:R1:W3:Y:S01]  /*05c0*/  SYNCS.EXCH.64 URZ, [UR5+0x38], UR10 ;  /* 0x0000380a05ff75b2 */ /* 0x0002e20008000100 */
[----:B------:R1:W4:Y:S01]  /*05d0*/  SYNCS.EXCH.64 URZ, [UR5+0x8], UR10 ;  /* 0x0000080a05ff75b2 */ /* 0x0003220008000100 */
[----:B------:R1:W1:Y:S01]  /*05e0*/  SYNCS.EXCH.64 URZ, [UR5+0x40], UR10 ;  /* 0x0000400a05ff75b2 */ /* 0x0002620008000100 */
        /* <DEDUP_REMOVED lines=10> */
[----:B------:R-:W-:Y:S01]  /*0690*/  NOP ;  /* 0x0000000000007918 */ /* 0x000fe20000000000 */
.L_x_9:
[----:B------:R-:W2:Y:S01]  /*06a0*/  SHFL.IDX PT, R2, R69, RZ, 0x1f ;  /* 0x00001fff45027589 */ /* 0x000ea200000e0000 */
[----:B------:R-:W-:Y:S01]  /*06b0*/  NOP ;  /* 0x0000000000007918 */ /* 0x000fe20000000000 */
[----:B--2---:R-:W-:-:S13]  /*06c0*/  ISETP.NE.AND P0, PT, R2, 0x1, PT ;  /* 0x000000010200780c */ /* 0x004fda0003f05270 */
[----:B------:R-:W-:Y:S05]  /*06d0*/  @P0 BRA `(.L_x_10) ;  /* 0x0000000000500947 */ /* 0x000fea0003800000 */
[----:B------:R-:W2:Y:S01]  /*06e0*/  S2UR UR7, SR_CgaCtaId ;  /* 0x00000000000779c3 */ /* 0x000ea20000008800 */
[----:B------:R-:W-:Y:S01]  /*06f0*/  UMOV UR9, 0x400 ;  /* 0x0000040000097882 */ /* 0x000fe20000000000 */
[----:B-1----:R-:W-:Y:S01]  /*0700*/  UMOV UR5, 0x20 ;  /* 0x0000002000057882 */ /* 0x002fe20000000000 */
[----:B------:R-:W-:Y:S01]  /*0710*/  UMOV UR4, 0x80 ;  /* 0x0000008000047882 */ /* 0x000fe20000000000 */
[----:B------:R-:W-:-:S04]  /*0720*/  UIADD3 UR10, UPT, UPT, -UR5, 0x100000, URZ ;  /* 0x00100000050a7890 */ /* 0x000fc8000fffe1ff */
[----:B------:R-:W-:Y:S02]  /*0730*/  USHF.L.U32 UR11, UR10, 0xb, URZ ;  /* 0x0000000b0a0b7899 */ /* 0x000fe400080006ff */
[----:B------:R-:W-:Y:S02]  /*0740*/  USHF.L.U32 UR10, UR10, 0x1, URZ ;  /* 0x000000010a0a7899 */ /* 0x000fe400080006ff */
[----:B------:R-:W-:-:S04]  /*0750*/  UIADD3 UR4, UPT, UPT, -UR4, 0x100000, URZ ;  /* 0x0010000004047890 */ /* 0x000fc8000fffe1ff */
[----:B------:R-:W-:Y:S02]  /*0760*/  USHF.L.U32 UR5, UR4, 0xb, URZ ;  /* 0x0000000b04057899 */ /* 0x000fe400080006ff */
[----:B------:R-:W-:Y:S01]  /*0770*/  USHF.L.U32 UR4, UR4, 0x1, URZ ;  /* 0x0000000104047899 */ /* 0x000fe200080006ff */
[----:B------:R-:W-:Y:S01]  /*0780*/  ELECT P0, URZ, PT ;  /* 0x0000000000ff782f */ /* 0x000fe20003800000 */
[----:B--2---:R-:W-:Y:S01]  /*0790*/  ULEA UR7, UR7, UR9, 0x18 ;  /* 0x0000000907077291 */ /* 0x004fe2000f8ec0ff */
[----:B------:R-:W1:Y:S11]  /*07a0*/  FENCE.VIEW.ASYNC.S ;  /* 0x00000000000073c6 */ /* 0x000e760000000000 */
[----:B-1----:R2:W1:Y:S01]  /*07b0*/  SYNCS.EXCH.64 URZ, [UR7+0x70], UR10 ;  /* 0x0000700a07ff75b2 */ /* 0x0024620008000100 */
[----:B------:R2:W1:Y:S01]  /*07c0*/  SYNCS.EXCH.64 URZ, [UR7+0x88], UR4 ;  /* 0x0000880407ff75b2 */ /* 0x0004620008000100 */
[----:B------:R2:W1:Y:S01]  /*07d0*/  SYNCS.EXCH.64 URZ, [UR7+0x78], UR10 ;  /* 0x0000780a07ff75b2 */ /* 0x0004620008000100 */
[----:B------:R2:W1:Y:S01]  /*07e0*/  SYNCS.EXCH.64 URZ, [UR7+0x90], UR4 ;  /* 0x0000900407ff75b2 */ /* 0x0004620008000100 */
[----:B------:R2:W1:Y:S01]  /*07f0*/  SYNCS.EXCH.64 URZ, [UR7+0x80], UR10 ;  /* 0x0000800a07ff75b2 */ /* 0x0004620008000100 */
[----:B------:R2:W1:Y:S02]  /*0800*/  SYNCS.EXCH.64 URZ, [UR7+0x98], UR4 ;  /* 0x0000980407ff75b2 */ /* 0x0004640008000100 */
[----:B--2---:R-:W-:Y:S01]  /*0810*/  NOP ;  /* 0x0000000000007918 */ /* 0x004fe20000000000 */
.L_x_10:
[----:B------:R-:W2:Y:S01]  /*0820*/  SHFL.IDX PT, R2, R69, RZ, 0x1f ;  /* 0x00001fff45027589 */ /* 0x000ea200000e0000 */
[----:B------:R-:W-:Y:S01]  /*0830*/  NOP ;  /* 0x0000000000007918 */ /* 0x000fe20000000000 */
[----:B--2---:R-:W-:-:S13]  /*0840*/  ISETP.NE.AND P0, PT, R2, 0x3, PT ;  /* 0x000000030200780c */ /* 0x004fda0003f05270 */
[----:B------:R-:W-:Y:S05]  /*0850*/  @P0 BRA `(.L_x_11) ;  /* 0x0000000000300947 */ /* 0x000fea0003800000 */
[----:B-1----:R-:W1:Y:S01]  /*0860*/  S2UR UR5, SR_CgaCtaId ;  /* 0x00000000000579c3 */ /* 0x002e620000008800 */
        /* <DEDUP_REMOVED lines=8> */
[----:B-1----:R2:W1:Y:S01]  /*08f0*/  SYNCS.EXCH.64 URZ, [UR5+0xa0], UR10 ;  /* 0x0000a00a05ff75b2 */ /* 0x0024620008000100 */
[----:B------:R2:W1:Y:S02]  /*0900*/  SYNCS.EXCH.64 URZ, [UR5+0xa8], UR10 ;  /* 0x0000a80a05ff75b2 */ /* 0x0004640008000100 */
[----:B--2---:R-:W-:Y:S01]  /*0910*/  NOP ;  /* 0x0000000000007918 */ /* 0x004fe20000000000 */
.L_x_11:
[----:B------:R-:W2:Y:S01]  /*0920*/  SHFL.IDX PT, R2, R69, RZ, 0x1f ;  /* 0x00001fff45027589 */ /* 0x000ea200000e0000 */
[----:B------:R-:W-:Y:S01]  /*0930*/  NOP ;  /* 0x0000000000007918 */ /* 0x000fe20000000000 */
[----:B--2---:R-:W-:-:S13]  /*0940*/  ISETP.NE.AND P0, PT, R2, 0x4, PT ;  /* 0x000000040200780c */ /* 0x004fda0003f05270 */
[----:B------:R-:W-:Y:S05]  /*0950*/  @P0 BRA `(.L_x_12) ;  /* 0x00000000004c0947 */ /* 0x000fea0003800000 */
[----:B-1----:R-:W1:Y:S01]  /*0960*/  S2UR UR5, SR_CgaCtaId ;  /* 0x00000000000579c3 */ /* 0x002e620000008800 */
[----:B------:R-:W-:Y:S01]  /*0970*/  UMOV UR9, 0x100 ;  /* 0x0000010000097882 */ /* 0x000fe20000000000 */
[----:B------:R-:W-:Y:S01]  /*0980*/  UMOV UR7, 0x400 ;  /* 0x0000040000077882 */ /* 0x000fe20000000000 */
[----:B------:R-:W-:Y:S01]  /*0990*/  USEL UR9, UR9, 0xe0, UP2 ;  /* 0x000000e009097887 */ /* 0x000fe20009000000 */
[----:B------:R-:W-:Y:S01]  /*09a0*/  UMOV UR4, 0x1 ;  /* 0x0000000100047882 */ /* 0x000fe20000000000 */
[----:B------:R-:W-:Y:S01]  /*09b0*/  ELECT P0, URZ, PT ;  /* 0x0000000000ff782f */ /* 0x000fe20003800000 */
[----:B------:R-:W-:-:S04]  /*09c0*/  UIADD3 UR10, UPT, UPT, -UR4, 0x100000, URZ ;  /* 0x00100000040a7890 */ /* 0x000fc8000fffe1ff */
[----:B------:R-:W-:Y:S02]  /*09d0*/  USHF.L.U32 UR11, UR10, 0xb, URZ ;  /* 0x0000000b0a0b7899 */ /* 0x000fe400080006ff */
[----:B------:R-:W-:Y:S02]  /*09e0*/  USHF.L.U32 UR10, UR10, 0x1, URZ ;  /* 0x000000010a0a7899 */ /* 0x000fe400080006ff */
[----:B------:R-:W-:-:S04]  /*09f0*/  UIADD3 UR12, UPT, UPT, -UR9, 0x100000, URZ ;  /* 0x00100000090c7890 */ /* 0x000fc8000fffe1ff */
[----:B------:R-:W-:Y:S02]  /*0a00*/  USHF.L.U32 UR13, UR12, 0xb, URZ ;  /* 0x0000000b0c0d7899 */ /* 0x000fe400080006ff */
[----:B------:R-:W-:Y:S02]  /*0a10*/  USHF.L.U32 UR12, UR12, 0x1, URZ ;  /* 0x000000010c0c7899 */ /* 0x000fe400080006ff */
[----:B-1----:R-:W-:Y:S01]  /*0a20*/  ULEA UR5, UR5, UR7, 0x18 ;  /* 0x0000000705057291 */ /* 0x002fe2000f8ec0ff */
[----:B------:R-:W1:Y:S11]  /*0a30*/  FENCE.VIEW.ASYNC.S ;  /* 0x00000000000073c6 */ /* 0x000e760000000000 */
[----:B-1----:R2:W1:Y:S01]  /*0a40*/  SYNCS.EXCH.64 URZ, [UR5+0xb0], UR10 ;  /* 0x0000b00a05ff75b2 */ /* 0x0024620008000100 */
[----:B------:R2:W1:Y:S01]  /*0a50*/  SYNCS.EXCH.64 URZ, [UR5+0xc0], UR12 ;  /* 0x0000c00c05ff75b2 */ /* 0x0004620008000100 */
[----:B------:R2:W1:Y:S01]  /*0a60*/  SYNCS.EXCH.64 URZ, [UR5+0xb8], UR10 ;  /* 0x0000b80a05ff75b2 */ /* 0x0004620008000100 */
[----:B------:R2:W1:Y:S02]  /*0a70*/  SYNCS.EXCH.64 URZ, [UR5+0xc8], UR12 ;  /* 0x0000c80c05ff75b2 */ /* 0x0004640008000100 */
[----:B--2---:R-:W-:Y:S01]  /*0a80*/  NOP ;  /* 0x0000000000007918 */ /* 0x004fe20000000000 */
.L_x_12:
        /* <DEDUP_REMOVED lines=22> */
[----:B------:R2:W1:Y:S01]  /*0bf0*/  SYNCS.EXCH.64 URZ, [UR7+0x100], UR4 ;  /* 0x0001000407ff75b2 */ /* 0x0004620008000100 */
[----:B------:R2:W1:Y:S01]  /*0c00*/  SYNCS.EXCH.64 URZ, [UR7+0xe8], UR10 ;  /* 0x0000e80a07ff75b2 */ /* 0x0004620008000100 */
[----:B------:R2:W1:Y:S02]  /*0c10*/  SYNCS.EXCH.64 URZ, [UR7+0x108], UR4 ;  /* 0x0001080407ff75b2 */ /* 0x0004640008000100 */
[----:B--2---:R-:W-:Y:S01]  /*0c20*/  NOP ;  /* 0x0000000000007918 */ /* 0x004fe20000000000 */
.L_x_13:
        /* <DEDUP_REMOVED lines=18> */
.L_x_14:
[----:B-1----:R-:W1:Y:S01]  /*0d50*/  S2UR UR5, SR_CTAID.X ;  /* 0x00000000000579c3 */ /* 0x002e620000002500 */
[----:B------:R-:W-:-:S05]  /*0d60*/  CS2R.32 R63, SR_CgaSize ;  /* 0x00000000003f7805 */ /* 0x000fca0000008a00 */
[----:B------:R-:W-:-:S05]  /*0d70*/  IMAD R63, R63, -0xa0, RZ ;  /* 0xffffff603f3f7824 */ /* 0x000fca00078e02ff */
[----:B------:R-:W-:-:S14]  /*0d80*/  R2UR UR9, R63 ;  /* 0x000000003f0972ca */ /* 0x000fdc00000e0000 */
[----:B------:R-:W2:Y:S01]  /*0d90*/  LDCU UR9, c[0x0][UR9+0x2b0] ;  /* 0x00005600090977ac */ /* 0x000ea20008000800 */
[----:B------:R-:W-:Y:S01]  /*0da0*/  NOP ;  /* 0x0000000000007918 */ /* 0x000fe20000000000 */
[----:B------:R-:W-:-:S05]  /*0db0*/  CS2R.32 R63, SR_CgaSize ;  /* 0x00000000003f7805 */ /* 0x000fca0000008a00 */
[----:B------:R-:W-:-:S05]  /*0dc0*/  IMAD R63, R63, -0xa0, RZ ;  /* 0xffffff603f3f7824 */ /* 0x000fca00078e02ff */
[----:B------:R-:W-:-:S14]  /*0dd0*/  R2UR UR7, R63 ;  /* 0x000000003f0772ca */ /* 0x000fdc00000e0000 */
[----:B------:R-:W3:Y:S01]  /*0de0*/  LDCU UR7, c[0x0][UR7+0x2b4] ;  /* 0x00005680070777ac */ /* 0x000ee20008000800 */
[----:B------:R-:W4:Y:S08]  /*0df0*/  S2UR UR4, SR_CTAID.Y ;  /* 0x00000000000479c3 */ /* 0x000f300000002600 */
[----:B------:R-:W3:Y:S01]  /*0e00*/  LDC R10, c[0x0][0xb24] ;  /* 0x0002c900ff0a7b82 */ /* 0x000ee20000000800 */
[----:B-1----:R-:W-:-:S02]  /*0e10*/  I2FP.F32.U32 R63, UR5 ;  /* 0x00000005003f7c45 */ /* 0x002fc40008201000 */
[----:B------:R-:W-:-:S05]  /*0e20*/  CS2R.32 R3, SR_CgaSize ;  /* 0x0000000000037805 */ /* 0x000fca0000008a00 */
[----:B------:R-:W-:-:S06]  /*0e30*/  IMAD R3, R3, -0xa0, RZ ;  /* 0xffffff6003037824 */ /* 0x000fcc00078e02ff */
[----:B------:R-:W1:Y:S01]  /*0e40*/  LDC R3, c[0x0][R3+0x2a0] ;  /* 0x0000a80003037b82 */ /* 0x000e620000000800 */
[----:B------:R-:W-:Y:S01]  /*0e50*/  MOV R15, UR5 ;  /* 0x00000005000f7c02 */ /* 0x000fe20008000f00 */
[----:B--2---:R-:W-:Y:S01]  /*0e60*/  FMUL R63, R63, UR9 ;  /* 0x000000093f3f7c20 */ /* 0x004fe20008400000 */
[----:B----4-:R-:W-:Y:S02]  /*0e70*/  I2FP.F32.U32 R62, UR4 ;  /* 0x00000004003e7c45 */ /* 0x010fe40008201000 */
[----:B------:R-:W-:-:S05]  /*0e80*/  CS2R.32 R2, SR_CgaSize ;  /* 0x0000000000027805 */ /* 0x000fca0000008a00 */
[----:B------:R-:W-:-:S06]  /*0e90*/  IMAD R2, R2, -0xa0, RZ ;  /* 0xffffff6002027824 */ /* 0x000fcc00078e02ff */
[----:B------:R-:W2:Y:S01]  /*0ea0*/  LDC R2, c[0x0][R2+0x2a4] ;  /* 0x0000a90002027b82 */ /* 0x000ea20000000800 */
[----:B------:R-:W-:Y:S01]  /*0eb0*/  MOV R14, UR4 ;  /* 0x00000004000e7c02 */ /* 0x000fe20008000f00 */
[----:B------:R-:W4:Y:S01]  /*0ec0*/  F2I.U32.TRUNC.NTZ R63, R63 ;  /* 0x0000003f003f7305 */ /* 0x000f22000020f000 */
[----:B---3--:R-:W-:-:S05]  /*0ed0*/  FMUL R62, R62, UR7 ;  /* 0x000000073e3e7c20 */ /* 0x008fca0008400000 */
[----:B------:R-:W-:Y:S01]  /*0ee0*/  BAR.SYNC.DEFER_BLOCKING 0x0 ;  /* 0x0000000000007b1d */ /* 0x000fe20000010000 */
[----:B------:R-:W-:-:S05]  /*0ef0*/  ISETP.GE.AND P0, PT, R10, 0x1, PT ;  /* 0x000000010a00780c */ /* 0x000fca0003f06270 */
[----:B------:R-:W3:Y:S02]  /*0f00*/  F2I.U32.TRUNC.NTZ R62, R62 ;  /* 0x0000003e003e7305 */ /* 0x000ee4000020f000 */
[----:B------:R-:W2:Y:S01]  /*0f10*/  S2UR UR36, SR_CTAID.Z ;  /* 0x00000000002479c3 */ /* 0x000ea20000002700 */
[----:B----4-:R-:W-:-:S05]  /*0f20*/  IADD3 R63, PT, PT, -R63, RZ, RZ ;  /* 0x000000ff3f3f7210 */ /* 0x010fca0007ffe1ff */
[----:B-1----:R-:W-:Y:S01]  /*0f30*/  IMAD R63, R3, R63, UR5 ;  /* 0x00000005033f7e24 */ /* 0x002fe2000f8e023f */
[----:B---3--:R-:W-:-:S05]  /*0f40*/  IADD3 R62, PT, PT, -R62, RZ, RZ ;  /* 0x000000ff3e3e7210 */ /* 0x008fca0007ffe1ff */
[----:B--2---:R-:W-:Y:S01]  /*0f50*/  IMAD R62, R2, R62, UR4 ;  /* 0x00000004023e7e24 */ /* 0x004fe2000f8e023e */
[----:B------:R-:W-:Y:S06]  /*0f60*/  @!P0 BRA `(.L_x_15) ;  /* 0x0000000000b88947 */ /* 0x000fec0003800000 */
[----:B------:R-:W1:Y:S01]  /*0f70*/  LDC.64 R4, c[0x0][0xb18] ;  /* 0x0002c600ff047b82 */ /* 0x000e620000000a00 */
[----:B------:R-:W-:-:S07]  /*0f80*/  ISETP.NE.AND P0, PT, R10, 0x1, PT ;  /* 0x000000010a00780c */ /* 0x000fce0003f05270 */
[----:B------:R-:W2:Y:S08]  /*0f90*/  LDC R9, c[0x0][0xb0c] ;  /* 0x0002c300ff097b82 */ /* 0x000eb00000000800 */
[----:B------:R-:W3:Y:S08]  /*0fa0*/  LDC R12, c[0x0][0x370] ;  /* 0x0000dc00ff0c7b82 */ /* 0x000ef00000000800 */
[----:B------:R-:W4:Y:S01]  /*0fb0*/  LDC R11, c[0x0][0x374] ;  /* 0x0000dd00ff0b7b82 */ /* 0x000f220000000800 */
[----:B-1----:R-:W-:-:S07]  /*0fc0*/  ISETP.NE.AND P1, PT, R4, 0x1, PT ;  /* 0x000000010400780c */ /* 0x002fce0003f25270 */
[----:B------:R-:W3:Y:S01]  /*0fd0*/  LDC.64 R6, c[0x0][0xb10] ;  /* 0x0002c400ff067b82 */ /* 0x000ee20000000a00 */
[----:B--2---:R-:W-:-:S07]  /*0fe0*/  ISETP.NE.AND P2, PT, R9, 0x1, PT ;  /* 0x000000010900780c */ /* 0x004fce0003f45270 */
[----:B------:R-:W1:Y:S08]  /*0ff0*/  LDC R8, c[0x0][0xb20] ;  /* 0x0002c800ff087b82 */ /* 0x000e700000000800 */
[----:B------:R-:W2:Y:S01]  /*1000*/  LDC.64 R2, c[0x0][0xb28] ;  /* 0x0002ca00ff027b82 */ /* 0x000ea20000000a00 */
[----:B----4-:R-:W-:-:S04]  /*1010*/  IMAD.HI.U32 R13, R11, R5, RZ ;  /* 0x000000050b0d7227 */ /* 0x010fc800078e00ff */
[----:B------:R-:W-:-:S04]  /*1020*/  IMAD.HI.U32 R5, R14, R5, RZ ;  /* 0x000000050e057227 */ /* 0x000fc800078e00ff */
[----:B---3--:R-:W-:-:S05]  /*1030*/  IMAD.HI.U32 R16, R12, R6, RZ ;  /* 0x000000060c107227 */ /* 0x008fca00078e00ff */
[-C--:B------:R-:W-:Y:S01]  /*1040*/  @P2 SHF.R.U32.HI R12, RZ, R7.reuse, R16 ;  /* 0x00000007ff0c2219 */ /* 0x080fe20000011610 */
[----:B------:R-:W-:Y:S01]  /*1050*/  IMAD.HI.U32 R16, R15, R6, RZ ;  /* 0x000000060f107227 */ /* 0x000fe200078e00ff */
[-C--:B-1----:R-:W-:Y:S02]  /*1060*/  @P1 SHF.R.U32.HI R11, RZ, R8.reuse, R13 ;  /* 0x00000008ff0b1219 */ /* 0x082fe4000001160d */
[----:B------:R-:W-:Y:S02]  /*1070*/  SHF.R.U32.HI R5, RZ, R8, R5 ;  /* 0x00000008ff057219 */ /* 0x000fe40000011605 */
[----:B------:R-:W-:Y:S02]  /*1080*/  SHF.R.U32.HI R16, RZ, R7, R16 ;  /* 0x00000007ff107219 */ /* 0x000fe40000011610 */
[----:B------:R-:W-:Y:S01]  /*1090*/  SEL R5, R14, R5, !P1 ;  /* 0x000000050e057207 */ /* 0x000fe20004800000 */
[----:B--2---:R-:W-:Y:S01]  /*10a0*/  IMAD.HI.U32 R13, R11, R2, RZ ;  /* 0x000000020b0d7227 */ /* 0x004fe200078e00ff */
[----:B------:R-:W-:-:S03]  /*10b0*/  SEL R16, R15, R16, !P2 ;  /* 0x000000100f107207 */ /* 0x000fc60005000000 */
[----:B------:R-:W-:Y:S01]  /*10c0*/  IMAD.HI.U32 R6, R12, R2, RZ ;  /* 0x000000020c067227 */ /* 0x000fe200078e00ff */
[----:B------:R-:W-:-:S04]  /*10d0*/  @P0 SHF.R.U32.HI R11, RZ, R3, R13 ;  /* 0x00000003ff0b0219 */ /* 0x000fc8000001160d */
[----:B------:R-:W-:Y:S01]  /*10e0*/  @P0 SHF.R.U32.HI R12, RZ, R3, R6 ;  /* 0x00000003ff0c0219 */ /* 0x000fe20000011606 */
[----:B------:R-:W-:-:S04]  /*10f0*/  IMAD R11, R11, R10, RZ ;  /* 0x0000000a0b0b7224 */ /* 0x000fc800078e02ff */
[----:B------:R-:W-:Y:S01]  /*1100*/  IMAD R6, R12, R10, RZ ;  /* 0x0000000a0c067224 */ /* 0x000fe200078e02ff */
[----:B------:R-:W-:-:S04]  /*1110*/  ISETP.GE.AND P1, PT, R5, R11, PT ;  /* 0x0000000b0500720c */ /* 0x000fc80003f26270 */
[----:B------:R-:W-:Y:S01]  /*1120*/  ISETP.GE.OR P1, PT, R16, R6, P1 ;  /* 0x000000061000720c */ /* 0x000fe20000f26670 */
[----:B------:R-:W-:-:S05]  /*1130*/  IMAD.HI.U32 R6, R5, R2, RZ ;  /* 0x0000000205067227 */ /* 0x000fca00078e00ff */
[----:B------:R-:W-:-:S04]  /*1140*/  SHF.R.U32.HI R6, RZ, R3, R6 ;  /* 0x00000003ff067219 */ /* 0x000fc80000011606 */
[----:B------:R-:W-:-:S03]  /*1150*/  SEL R6, R5, R6, !P0 ;  /* 0x0000000605067207 */ /* 0x000fc60004000000 */
[----:B------:R-:W-:Y:S01]  /*1160*/  @!P1 IMAD.HI.U32 R7, R16, R2, RZ ;  /* 0x0000000210079227 */ /* 0x000fe200078e00ff */
[----:B------:R-:W-:-:S04]  /*1170*/  IADD3 R2, PT, PT, -R6, RZ, RZ ;  /* 0x000000ff06027210 */ /* 0x000fc80007ffe1ff */
[----:B------:R-:W-:Y:S01]  /*1180*/  @!P1 SHF.R.U32.HI R3, RZ, R3, R7 ;  /* 0x00000003ff039219 */ /* 0x000fe20000011607 */
[----:B------:R-:W-:Y:S01]  /*1190*/  IMAD R2, R10, R2, R5 ;  /* 0x000000020a027224 */ /* 0x000fe200078e0205 */
[----:B------:R-:W-:Y:S02]  /*11a0*/  IADD3 R7, PT, PT, -R5, RZ, RZ ;  /* 0x000000ff05077210 */ /* 0x000fe40007ffe1ff */
[----:B------:R-:W-:-:S03]  /*11b0*/  @!P1 SEL R3, R16, R3, !P0 ;  /* 0x0000000310039207 */ /* 0x000fc60004000000 */
[----:B------:R-:W-:Y:S02]  /*11c0*/  IMAD R7, R4, R7, R14 ;  /* 0x0000000704077224 */ /* 0x000fe400078e020e */
[--C-:B------:R-:W-:Y:S02]  /*11d0*/  @!P1 IMAD.IADD R6, R6, 0x1, -R3.reuse ;  /* 0x0000000106069824 */ /* 0x100fe400078e0a03 */
[----:B------:R-:W-:Y:S01]  /*11e0*/  @!P1 IMAD R3, R2, R12, R3 ;  /* 0x0000000c02039224 */ /* 0x000fe200078e0203 */
[----:B------:R-:W-:Y:S01]  /*11f0*/  IADD3 R2, PT, PT, -R16, RZ, RZ ;  /* 0x000000ff10027210 */ /* 0x000fe20007ffe1ff */
[----:B------:R-:W-:Y:S02]  /*1200*/  @!P1 IMAD R5, R6, R10, R16 ;  /* 0x0000000a06059224 */ /* 0x000fe400078e0210 */
[----:B------:R-:W-:Y:S02]  /*1210*/  @!P1 IMAD.MOV.U32 R16, RZ, RZ, R3 ;  /* 0x000000ffff109224 */ /* 0x000fe400078e0003 */
[----:B------:R-:W-:-:S02]  /*1220*/  IMAD R2, R9, R2, R15 ;  /* 0x0000000209027224 */ /* 0x000fc400078e020f */
[----:B------:R-:W-:Y:S02]  /*1230*/  IMAD R14, R5, R4, R7 ;  /* 0x00000004050e7224 */ /* 0x000fe400078e0207 */
[----:B------:R-:W-:Y:S02]  /*1240*/  IMAD R15, R16, R9, R2 ;  /* 0x00000009100f7224 */ /* 0x000fe400078e0202 */
.L_x_15:
[----:B------:R-:W1:Y:S01]  /*1250*/  LDCU UR4, c[0x0][0xb30] ;  /* 0x00016600ff0477ac */ /* 0x000e620008000800 */
[----:B------:R-:W2:Y:S08]  /*1260*/  S2UR UR37, SR_CgaCtaId ;  /* 0x00000000002579c3 */ /* 0x000eb00000008800 */
[----:B------:R-:W3:Y:S01]  /*1270*/  LDC R26, c[0x0][0xb24] ;  /* 0x0002c900ff1a7b82 */ /* 0x000ee20000000800 */
[----:B-1----:R-:W-:-:S09]  /*1280*/  UISETP.NE.AND UP1, UPT, UR4, 0x1, UPT ;  /* 0x000000010400788c */ /* 0x002fd2000bf25270 */
[----:B--2---:R-:W-:Y:S05]  /*1290*/  BRA.U UP1, `(.L_x_16) ;  /* 0x0000000101407547 */ /* 0x004fea000b800000 */
[----:B------:R-:W1:Y:S08]  /*12a0*/  LDC.64 R4, c[0x0][0xb10] ;  /* 0x0002c400ff047b82 */ /* 0x000e700000000a00 */
[----:B------:R-:W2:Y:S08]  /*12b0*/  LDC.64 R2, c[0x0][0xb18] ;  /* 0x0002c600ff027b82 */ /* 0x000eb00000000a00 */
[----:B------:R-:W4:Y:S08]  /*12c0*/  LDC R6, c[0x0][0xb20] ;  /* 0x0002c800ff067b82 */ /* 0x000f300000000800 */
[----:B------:R-:W3:Y:S01]  /*12d0*/  LDC R7, c[0x0][0xb0c] ;  /* 0x0002c300ff077b82 */ /* 0x000ee20000000800 */
[----:B-1----:R-:W-:-:S05]  /*12e0*/  IMAD.HI.U32 R4, R15, R4, RZ ;  /* 0x000000040f047227 */ /* 0x002fca00078e00ff */
[----:B------:R-:W-:Y:S01]  /*12f0*/  SHF.R.U32.HI R4, RZ, R5, R4 ;  /* 0x00000005ff047219 */ /* 0x000fe20000011604 */
[----:B--2---:R-:W-:Y:S01]  /*1300*/  IMAD.HI.U32 R3, R14, R3, RZ ;  /* 0x000000030e037227 */ /* 0x004fe200078e00ff */
[----:B------:R-:W-:-:S04]  /*1310*/  ISETP.NE.AND P0, PT, R2, 0x1, PT ;  /* 0x000000010200780c */ /* 0x000fc80003f05270 */
[----:B----4-:R-:W-:-:S04]  /*1320*/  SHF.R.U32.HI R3, RZ, R6, R3 ;  /* 0x00000006ff037219 */ /* 0x010fc80000011603 */
[----:B------:R-:W-:Y:S02]  /*1330*/  SEL R3, R14, R3, !P0 ;  /* 0x000000030e037207 */ /* 0x000fe40004000000 */
[----:B---3--:R-:W-:-:S04]  /*1340*/  ISETP.NE.AND P1, PT, R7, 0x1, PT ;  /* 0x000000010700780c */ /* 0x008fc80003f25270 */
[----:B------:R-:W-:-:S05]  /*1350*/  SEL R4, R15, R4, !P1 ;  /* 0x000000040f047207 */ /* 0x000fca0004800000 */
[----:B------:R-:W-:Y:S02]  /*1360*/  IMAD.IADD R5, R3, 0x1, -R4 ;  /* 0x0000000103057824 */ /* 0x000fe400078e0a04 */
[----:B------:R-:W-:Y:S02]  /*1370*/  IMAD.IADD R3, R4, 0x1, -R3 ;  /* 0x0000000104037824 */ /* 0x000fe400078e0a03 */
[----:B------:R-:W-:Y:S02]  /*1380*/  IMAD R15, R5, R7, R15 ;  /* 0x00000007050f7224 */ /* 0x000fe400078e020f */
[----:B------:R-:W-:-:S07]  /*1390*/  IMAD R14, R3, R2, R14 ;  /* 0x00000002030e7224 */ /* 0x000fce00078e020e */
.L_x_16:
[----:B------:R-:W-:Y:S01]  /*13a0*/  BAR.SYNC.DEFER_BLOCKING 0x0 ;  /* 0x0000000000007b1d */ /* 0x000fe20000010000 */
[----:B------:R-:W-:Y:S01]  /*13b0*/  UISETP.NE.AND UP1, UPT, UR8, 0x2, UPT ;  /* 0x000000020800788c */ /* 0x000fe2000bf25270 */
[----:B------:R-:W-:Y:S02]  /*13c0*/  ISETP.NE.OR P5, PT, R0, 0x2, !P5 ;  /* 0x000000020000780c */ /* 0x000fe40006fa5670 */
[----:B------:R-:W-:-:S06]  /*13d0*/  LOP3.LUT R2, R75, 0x1f, RZ, 0xc0, !PT ;  /* 0x0000001f4b027812 */ /* 0x000fcc00078ec0ff */
[----:B------:R-:W-:Y:S05]  /*13e0*/  BRA.U UP1, `(.L_x_17) ;  /* 0x0000001101c07547 */ /* 0x000fea000b800000 */
[----:B------:R-:W1:Y:S01]  /*13f0*/  LDCU UR13, c[0x0][0x38c] ;  /* 0x00007180ff0d77ac */ /* 0x000e620008000800 */
[----:B------:R-:W2:Y:S01]  /*1400*/  LDC R8, c[0x0][0x370] ;  /* 0x0000dc00ff087b82 */ /* 0x000ea20000000800 */
[----:B------:R-:W-:Y:S01]  /*1410*/  PLOP3.LUT P1, PT, PT, PT, UP2, 0x80, 0x8 ;  /* 0x000000000008781c */ /* 0x000fe20003f2f028 */
[----:B------:R-:W-:Y:S01]  /*1420*/  IMAD.MOV.U32 R17, RZ, RZ, 0x1 ;  /* 0x00000001ff117424 */ /* 0x000fe200078e00ff */
[----:B------:R-:W-:Y:S01]  /*1430*/  ISETP.EQ.OR P4, PT, R2, RZ, P5 ;  /* 0x000000ff0200720c */ /* 0x000fe20002f82670 */
[----:B------:R-:W-:Y:S01]  /*1440*/  IMAD.MOV.U32 R16, RZ, RZ, RZ ;  /* 0x000000ffff107224 */ /* 0x000fe200078e00ff */
[----:B------:R-:W-:Y:S02]  /*1450*/  PLOP3.LUT P1, PT, P1, PT, PT, 0x8, 0x80 ;  /* 0x000000000080781c */ /* 0x000fe40000f2e170 */
[----:B------:R-:W-:Y:S01]  /*1460*/  CS2R R12, SRZ ;  /* 0x00000000000c7805 */ /* 0x000fe2000001ff00 */
[----:B------:R-:W-:Y:S01]  /*1470*/  IMAD.MOV.U32 R11, RZ, RZ, 0x1 ;  /* 0x00000001ff0b7424 */ /* 0x000fe200078e00ff */
[----:B------:R-:W4:Y:S01]  /*1480*/  LDC R0, c[0x0][0x374] ;  /* 0x0000dd00ff007b82 */ /* 0x000f220000000800 */
[----:B------:R-:W2:Y:S01]  /*1490*/  LDCU.64 UR22, c[0x0][0x348] ;  /* 0x00006900ff1677ac */ /* 0x000ea20008000a00 */
[----:B------:R-:W-:Y:S01]  /*14a0*/  UMOV UR6, URZ ;  /* 0x000000ff00067c82 */ /* 0x000fe20008000000 */
[----:B-1----:R-:W-:-:S04]  /*14b0*/  UIADD3 UR5, UPT, UPT, UR13, 0x1f, URZ ;  /* 0x0000001f0d057890 */ /* 0x002fc8000fffe0ff */
[----:B------:R-:W-:-:S04]  /*14c0*/  USHF.R.S32.HI UR4, URZ, 0x1f, UR5 ;  /* 0x0000001fff047899 */ /* 0x000fc80008011405 */
[----:B------:R-:W-:-:S04]  /*14d0*/  ULEA.HI UR4, UR4, UR5, URZ, 0x5 ;  /* 0x0000000504047291 */ /* 0x000fc8000f8f28ff */
[----:B------:R-:W-:Y:S02]  /*14e0*/  USHF.R.S32.HI UR15, URZ, 0x5, UR4 ;  /* 0x00000005ff0f7899 */ /* 0x000fe40008011404 */
[----:B------:R-:W-:Y:S02]  /*14f0*/  UIADD3 UR4, UPT, UPT, UR13, -0x1, URZ ;  /* 0xffffffff0d047890 */ /* 0x000fe4000fffe0ff */
[----:B------:R-:W-:Y:S02]  /*1500*/  UISETP.LT.U32.AND UP0, UPT, UR15, 0x7, UPT ;  /* 0x000000070f00788c */ /* 0x000fe4000bf01070 */
[----:B------:R-:W-:Y:S02]  /*1510*/  UISETP.GE.U32.AND UP1, UPT, UR4, -0x3f, UPT ;  /* 0xffffffc10400788c */ /* 0x000fe4000bf26070 */
[----:B------:R-:W-:Y:S02]  /*1520*/  USEL UR14, UR15, 0x7, UP0 ;  /* 0x000000070f0e7887 */ /* 0x000fe40008000000 */
[----:B------:R-:W-:-:S02]  /*1530*/  UIADD3 UR13, UPT, UPT, UR13, 0x3e, URZ ;  /* 0x0000003e0d0d7890 */ /* 0x000fc4000fffe0ff */
[----:B------:R-:W-:Y:S02]  /*1540*/  UIADD3 UR5, UPT, UPT, UR14, -0x1, URZ ;  /* 0xffffffff0e057890 */ /* 0x000fe4000fffe0ff */
[----:B------:R-:W-:-:S03]  /*1550*/  UIADD3 UR7, UPT, UPT, UR15, -UR14, URZ ;  /* 0x8000000e0f077290 */ /* 0x000fc6000fffe0ff */
[----:B------:R-:W-:-:S04]  /*1560*/  @UP1 UIADD3 UR5, UPT, UPT, UR14, URZ, URZ ;  /* 0x000000ff0e051290 */ /* 0x000fc8000fffe0ff */
[----:B--2---:R-:W-:-:S12]  /*1570*/  UIADD3 UR5, UPT, UPT, UR5, 0x1, URZ ;  /* 0x0000000105057890 */ /* 0x004fd8000fffe0ff */
.L_x_35:
[----:B------:R-:W-:Y:S01]  /*1580*/  UISETP.NE.AND UP0, UPT, UR37, URZ, UPT ;  /* 0x000000ff2500728c */ /* 0x000fe2000bf05270 */
[----:B------:R-:W1:Y:S08]  /*1590*/  S2UR UR37, SR_CgaCtaId ;  /* 0x00000000002579c3 */ /* 0x000e700000008800 */
[----:B------:R-:W-:Y:S05]  /*15a0*/  BRA.U UP0, `(.L_x_18) ;  /* 0x0000000100347547 */ /* 0x000fea000b800000 */
[----:B------:R-:W2:Y:S01]  /*15b0*/  S2R R2, SR_CgaCtaId ;  /* 0x0000000000027919 */ /* 0x000ea20000008800 */
[----:B------:R-:W-:-:S04]  /*15c0*/  MOV R3, 0x400 ;  /* 0x0000040000037802 */ /* 0x000fc80000000f00 */
[----:B--2---:R-:W-:Y:S02]  /*15d0*/  LEA R2, R2, R3, 0x18 ;  /* 0x0000000302027211 */ /* 0x004fe400078ec0ff */
[----:B------:R-:W-:-:S03]  /*15e0*/  SHF.L.U32 R3, R11, 0x1f, RZ ;  /* 0x0000001f0b037819 */ /* 0x000fc600000006ff */
[----:B------:R-:W-:-:S04]  /*15f0*/  IMAD R2, R12, 0x8, R2 ;  /* 0x000000080c027824 */ /* 0x000fc800078e0202 */
[----:B------:R-:W2:Y:S02]  /*1600*/  SYNCS.PHASECHK.TRANS64.TRYWAIT P0, [R2+URZ+0x120], R3 ;  /* 0x00012003020075a7 */ /* 0x000ea400080011ff */
[----:B--2---:R-:W-:Y:S05]  /*1610*/  @!P0 BRA `(.L_x_19) ;  /* 0x0000005800048947 */ /* 0x004fea0003800000 */
.L_x_118:
[----:B------:R-:W-:Y:S01]  /*1620*/  VIADD R12, R12, 0x1 ;  /* 0x000000010c0c7836 */ /* 0x000fe20000000000 */
[----:B------:R2:W-:Y:S04]  /*1630*/  SYNCS.ARRIVE.TRANS64.A1T0 RZ, [R2+URZ+0x110], RZ ;  /* 0x000110ff02ff79a7 */ /* 0x0005e800081000ff */
[----:B------:R-:W-:-:S04]  /*1640*/  ISETP.NE.AND P0, PT, R12, 0x2, PT ;  /* 0x000000020c00780c */ /* 0x000fc80003f05270 */
[----:B------:R-:W-:Y:S02]  /*1650*/  SEL R12, R12, RZ, P0 ;  /* 0x000000ff0c0c7207 */ /* 0x000fe40000000000 */
[----:B--2---:R-:W-:-:S04]  /*1660*/  SEL R2, RZ, 0x1, P0 ;  /* 0x00000001ff027807 */ /* 0x004fc80000000000 */
[----:B------:R-:W-:-:S07]  /*1670*/  LOP3.LUT R11, R11, R2, RZ, 0x3c, !PT ;  /* 0x000000020b0b7212 */ /* 0x000fce00078e3cff */
.L_x_18:
[----:B------:R-:W-:Y:S01]  /*1680*/  UMOV UR4, 0x400 ;  /* 0x0000040000047882 */ /* 0x000fe20000000000 */
[----:B------:R-:W-:Y:S01]  /*1690*/  SHF.L.U32 R2, R17, 0x1f, RZ ;  /* 0x0000001f11027819 */ /* 0x000fe200000006ff */
[----:B-1----:R-:W-:Y:S01]  /*16a0*/  ULEA UR4, UR37, UR4, 0x18 ;  /* 0x0000000425047291 */ /* 0x002fe2000f8ec0ff */
[----:B------:R-:W-:Y:S01]  /*16b0*/  R2UR UR35, R15 ;  /* 0x000000000f2372ca */ /* 0x000fe200000e0000 */
[----:B------:R-:W-:Y:S01]  /*16c0*/  UISETP.GE.U32.AND UP0, UPT, UR13, 0x3f, UPT ;  /* 0x0000003f0d00788c */ /* 0x000fe2000bf06070 */
[----:B------:R-:W-:Y:S01]  /*16d0*/  R2UR UR11, R14 ;  /* 0x000000000e0b72ca */ /* 0x000fe200000e0000 */
[----:B------:R-:W-:Y:S01]  /*16e0*/  ULEA UR8, UR6, UR4, 0x3 ;  /* 0x0000000406087291 */ /* 0x000fe2000f8e18ff */
[----:B------:R-:W-:-:S08]  /*16f0*/  UMOV UR24, URZ ;  /* 0x000000ff00187c82 */ /* 0x000fd00008000000 */
[----:B------:R1:W2:Y:S01]  /*1700*/  SYNCS.PHASECHK.TRANS64.TRYWAIT P0, [UR8+0x38], R2 ;  /* 0x00003802ff0075a7 */ /* 0x0002a20008001108 */
[----:B------:R-:W-:Y:S02]  /*1710*/  USHF.L.U32 UR35, UR35, 0x6, URZ ;  /* 0x0000000623237899 */ /* 0x000fe400080006ff */
[----:B------:R-:W-:Y:S01]  /*1720*/  USHF.L.U32 UR11, UR11, 0x6, URZ ;  /* 0x000000060b0b7899 */ /* 0x000fe200080006ff */
[----:B------:R-:W-:Y:S11]  /*1730*/  BRA.U !UP0, `(.L_x_20) ;  /* 0x0000000108a47547 */ /* 0x000ff6000b800000 */
[----:B------:R-:W-:Y:S01]  /*1740*/  UMOV UR16, URZ ;  /* 0x000000ff00107c82 */ /* 0x000fe20008000000 */
[----:B------:R-:W-:-:S05]  /*1750*/  UMOV UR17, UR6 ;  /* 0x0000000600117c82 */ /* 0x000fca0008000000 */
.L_x_25:
[----:B-1----:R-:W-:Y:S01]  /*1760*/  ULEA UR33, UR17, UR4, 0x3 ;  /* 0x0000000411217291 */ /* 0x002fe2000f8e18ff */
[----:B--2---:R-:W-:Y:S01]  /*1770*/  @!P5 MOV R3, 0x4000 ;  /* 0x000040000003d802 */ /* 0x004fe20000000f00 */
[----:B--2---:R-:W-:Y:S10]  /*1780*/  @P0 BRA `(.L_x_21) ;  /* 0x00000000000c0947 */ /* 0x004ff40003800000 */
[----:B------:R-:W-:-:S04]  /*1790*/  SHF.L.U32 R4, R17, 0x1f, RZ ;  /* 0x0000001f11047819 */ /* 0x000fc800000006ff */
[----:B------:R-:W2:Y:S02]  /*17a0*/  SYNCS.PHASECHK.TRANS64.TRYWAIT P0, [UR33+0x38], R4 ;  /* 0x00003804ff0075a7 */ /* 0x000ea40008001121 */
[----:B--2---:R-:W-:Y:S05]  /*17b0*/  @!P0 BRA `(.L_x_22) ;  /* 0x0000005400b08947 */ /* 0x004fea0003800000 */
.L_x_21:
[----:B------:R2:W-:Y:S01]  /*17c0*/  @!P5 SYNCS.ARRIVE.TRANS64 RZ, [UR33], R3 ;  /* 0x00000003ffffd9a7 */ /* 0x0005e20008000021 */
[----:B------:R-:W-:Y:S04]  /*17d0*/  BSSY.RECONVERGENT B0, `(.L_x_23) ;  /* 0x0000003000007945 */ /* 0x000fe80003800200 */
[----:B------:R-:W-:Y:S05]  /*17e0*/  @P4 BRA `(.L_x_24) ;  /* 0x0000000000044947 */ /* 0x000fea0003800000 */
[----:B------:R-:W-:Y:S05]  /*17f0*/  BPT.TRAP 0x1 ;  /* 0x000000040000795c */ /* 0x000fea0000300000 */
.L_x_24:
[----:B------:R-:W-:Y:S05]  /*1800*/  BSYNC.RECONVERGENT B0 ;  /* 0x0000000000007941 */ /* 0x000fea0003800200 */
.L_x_23:
[----:B------:R-:W-:Y:S02]  /*1810*/  UIADD3 UR6, UPT, UPT, UR17, 0x1, URZ ;  /* 0x0000000111067890 */ /* 0x000fe4000fffe0ff */
[----:B------:R-:W-:Y:S02]  /*1820*/  UIADD3 UR26, UP1, UPT, UR22, 0x80, URZ ;  /* 0x00000080161a7890 */ /* 0x000fe4000ff3e0ff */
[----:B------:R-:W-:Y:S02]  /*1830*/  UISETP.NE.AND UP0, UPT, UR6, 0x7, UPT ;  /* 0x000000070600788c */ /* 0x000fe4000bf05270 */
[----:B------:R-:W-:Y:S02]  /*1840*/  USHF.L.U32 UR34, UR16, 0x5, URZ ;  /* 0x0000000510227899 */ /* 0x000fe400080006ff */
[----:B------:R-:W-:Y:S02]  /*1850*/  USEL UR9, URZ, 0x1, UP0 ;  /* 0x00000001ff097887 */ /* 0x000fe40008000000 */
[----:B------:R-:W-:-:S02]  /*1860*/  USEL UR6, UR6, URZ, UP0 ;  /* 0x000000ff06067287 */ /* 0x000fc40008000000 */
[----:B------:R-:W-:Y:S02]  /*1870*/  UIADD3 UR20, UP0, UPT, UR22, 0x180, URZ ;  /* 0x0000018016147890 */ /* 0x000fe4000ff1e0ff */
[----:B------:R-:W-:Y:S01]  /*1880*/  ULEA UR8, UR6, UR4, 0x3 ;  /* 0x0000000406087291 */ /* 0x000fe2000f8e18ff */
[----:B------:R-:W-:Y:S01]  /*1890*/  LOP3.LUT R17, R17, UR9, RZ, 0x3c, !PT ;  /* 0x0000000911117c12 */ /* 0x000fe2000f8e3cff */
[----:B------:R-:W-:Y:S02]  /*18a0*/  UIADD3.X UR27, UPT, UPT, URZ, UR23, URZ, UP1, !UPT ;  /* 0x00000017ff1b7290 */ /* 0x000fe40008ffe4ff */
[----:B------:R-:W-:Y:S01]  /*18b0*/  UIADD3.X UR21, UPT, UPT, URZ, UR23, URZ, UP0, !UPT ;  /* 0x00000017ff157290 */ /* 0x000fe200087fe4ff */
[----:B-1----:R-:W-:Y:S01]  /*18c0*/  SHF.L.U32 R2, R17, 0x1f, RZ ;  /* 0x0000001f11027819 */ /* 0x002fe200000006ff */
[----:B------:R-:W-:Y:S01]  /*18d0*/  UMOV UR18, 0x0 ;  /* 0x0000000000127882 */ /* 0x000fe20000000000 */
[----:B------:R-:W-:Y:S01]  /*18e0*/  UMOV UR19, 0x10000000 ;  /* 0x1000000000137882 */ /* 0x000fe20000000000 */
[----:B------:R-:W-:Y:S01]  /*18f0*/  UMOV UR12, UR36 ;  /* 0x00000024000c7c82 */ /* 0x000fe20008000000 */
[----:B------:R1:W1:Y:S01]  /*1900*/  SYNCS.PHASECHK.TRANS64.TRYWAIT P0, [UR8+0x38], R2 ;  /* 0x00003802ff0075a7 */ /* 0x0002620008001108 */
[----:B------:R-:W-:Y:S01]  /*1910*/  ULEA UR8, UR17, UR4, 0xd ;  /* 0x0000000411087291 */ /* 0x000fe2000f8e68ff */
[----:B------:R-:W-:Y:S01]  /*1920*/  UMOV UR9, UR33 ;  /* 0x0000002100097c82 */ /* 0x000fe20008000000 */
[----:B------:R-:W-:-:S02]  /*1930*/  UMOV UR10, UR34 ;  /* 0x00000022000a7c82 */ /* 0x000fc40008000000 */
[----:B------:R-:W-:Y:S02]  /*1940*/  UIADD3 UR32, UPT, UPT, UR8, 0x6800, URZ ;  /* 0x0000680008207890 */ /* 0x000fe4000fffe0ff */
[----:B------:R-:W-:Y:S02]  /*1950*/  UIADD3 UR8, UPT, UPT, UR8, 0x14800, URZ ;  /* 0x0001480008087890 */ /* 0x000fe4000fffe0ff */
[----:B------:R-:W-:Y:S01]  /*1960*/  UIADD3 UR16, UPT, UPT, UR16, 0x1, URZ ;  /* 0x0000000110107890 */ /* 0x000fe2000fffe0ff */
[----:B------:R-:W-:Y:S01]  /*1970*/  UMOV UR24, UR5 ;  /* 0x0000000500187c82 */ /* 0x000fe20008000000 */
[----:B------:R-:W-:Y:S02]  /*1980*/  UMOV UR17, UR6 ;  /* 0x0000000600117c82 */ /* 0x000fe40008000000 */
[----:B------:R-:W-:Y:S01]  /*1990*/  UISETP.NE.AND UP0, UPT, UR16, UR5, UPT ;  /* 0x000000051000728c */ /* 0x000fe2000bf05270 */
[----:B------:R1:W-:Y:S02]  /*19a0*/  UTMALDG.3D [UR32], [UR26], desc[UR18] ;  /* 0x000012201a0075b4 */ /* 0x0003e40008011000 */
[----:B------:R1:W-:Y:S06]  /*19b0*/  UTMALDG.3D [UR8], [UR20], desc[UR18] ;  /* 0x00001208140075b4 */ /* 0x0003ec0008011000 */
[----:B------:R-:W-:Y:S05]  /*19c0*/  BRA.U UP0, `(.L_x_25) ;  /* 0xfffffffd00647547 */ /* 0x000fea000b83ffff */
.L_x_20:
[----:B-1----:R-:W-:Y:S01]  /*19d0*/  ULEA UR8, UR6, UR4, 0x3 ;  /* 0x0000000406087291 */ /* 0x002fe2000f8e18ff */
[----:B------:R-:W-:Y:S01]  /*19e0*/  SHF.L.U32 R2, R17, 0x1f, RZ ;  /* 0x0000001f11027819 */ /* 0x000fe200000006ff */
[----:B------:R-:W-:Y:S01]  /*19f0*/  @!P1 SYNCS.ARRIVE.TRANS64.A1T0 RZ, [UR4+0xa8], RZ ;  /* 0x0000a8ffffff99a7 */ /* 0x000fe20008100004 */
[----:B------:R-:W-:-:S06]  /*1a00*/  UISETP.GT.AND UP0, UPT, UR15, UR14, UPT ;  /* 0x0000000e0f00728c */ /* 0x000fcc000bf04270 */
[----:B--2---:R1:W2:Y:S03]  /*1a10*/  SYNCS.PHASECHK.TRANS64.TRYWAIT P0, [UR8+0x38], R2 ;  /* 0x00003802ff0075a7 */ /* 0x0042a60008001108 */
[----:B------:R-:W-:Y:S05]  /*1a20*/  BRA.U !UP0, `(.L_x_26) ;  /* 0x0000000108a87547 */ /* 0x000fea000b800000 */
[----:B------:R-:W-:Y:S01]  /*1a30*/  UIADD3 UR21, UPT, UPT, UR7, UR24, URZ ;  /* 0x0000001807157290 */ /* 0x000fe2000fffe0ff */
[----:B------:R-:W-:-:S11]  /*1a40*/  UMOV UR25, UR6 ;  /* 0x0000000600197c82 */ /* 0x000fd60008000000 */
.L_x_31:
[----:B-1----:R-:W-:Y:S01]  /*1a50*/  ULEA UR17, UR25, UR4, 0x3 ;  /* 0x0000000419117291 */ /* 0x002fe2000f8e18ff */
[----:B--2---:R-:W-:Y:S01]  /*1a60*/  @!P5 MOV R3, 0x4000 ;  /* 0x000040000003d802 */ /* 0x004fe20000000f00 */
[----:B--2---:R-:W-:Y:S10]  /*1a70*/  @P0 BRA `(.L_x_27) ;  /* 0x00000000000c0947 */ /* 0x004ff40003800000 */
[----:B------:R-:W-:-:S04]  /*1a80*/  SHF.L.U32 R4, R17, 0x1f, RZ ;  /* 0x0000001f11047819 */ /* 0x000fc800000006ff */
[----:B------:R-:W2:Y:S02]  /*1a90*/  SYNCS.PHASECHK.TRANS64.TRYWAIT P0, [UR17+0x38], R4 ;  /* 0x00003804ff0075a7 */ /* 0x000ea40008001111 */
[----:B--2---:R-:W-:Y:S05]  /*1aa0*/  @!P0 BRA `(.L_x_28) ;  /* 0x00000054000c8947 */ /* 0x004fea0003800000 */
.L_x_27:
[----:B------:R2:W-:Y:S01]  /*1ab0*/  @!P5 SYNCS.ARRIVE.TRANS64 RZ, [UR17], R3 ;  /* 0x00000003ffffd9a7 */ /* 0x0005e20008000011 */
[----:B------:R-:W-:Y:S04]  /*1ac0*/  BSSY.RECONVERGENT B0, `(.L_x_29) ;  /* 0x0000003000007945 */ /* 0x000fe80003800200 */
[----:B------:R-:W-:Y:S05]  /*1ad0*/  @P4 BRA `(.L_x_30) ;  /* 0x0000000000044947 */ /* 0x000fea0003800000 */
[----:B------:R-:W-:Y:S05]  /*1ae0*/  BPT.TRAP 0x1 ;  /* 0x000000040000795c */ /* 0x000fea0000300000 */
.L_x_30:
[----:B------:R-:W-:Y:S05]  /*1af0*/  BSYNC.RECONVERGENT B0 ;  /* 0x0000000000007941 */ /* 0x000fea0003800200 */
.L_x_29:
        /* <DEDUP_REMOVED lines=20> */
[----:B------:R-:W-:Y:S01]  /*1c40*/  UIADD3 UR8, UPT, UPT, UR8, 0x14800, URZ ;  /* 0x0001480008087890 */ /* 0x000fe2000fffe0ff */
[----:B------:R-:W-:Y:S01]  /*1c50*/  UMOV UR9, UR17 ;  /* 0x0000001100097c82 */ /* 0x000fe20008000000 */
[----:B------:R-:W-:Y:S01]  /*1c60*/  UMOV UR10, UR18 ;  /* 0x00000012000a7c82 */ /* 0x000fe20008000000 */
[----:B------:R-:W-:Y:S01]  /*1c70*/  UIADD3 UR24, UPT, UPT, UR24, 0x1, URZ ;  /* 0x0000000118187890 */ /* 0x000fe2000fffe0ff */
[----:B------:R-:W-:-:S03]  /*1c80*/  UMOV UR25, UR6 ;  /* 0x0000000600197c82 */ /* 0x000fc60008000000 */
[----:B------:R1:W-:Y:S01]  /*1c90*/  UTMALDG.3D [UR16], [UR30], desc[UR26] ;  /* 0x00001a101e0075b4 */ /* 0x0003e20008011000 */
[----:B------:R-:W-:Y:S01]  /*1ca0*/  UISETP.NE.AND UP0, UPT, UR24, UR21, UPT ;  /* 0x000000151800728c */ /* 0x000fe2000bf05270 */
[----:B------:R1:W-:Y:S08]  /*1cb0*/  UTMALDG.3D [UR8], [UR28], desc[UR26] ;  /* 0x00001a081c0075b4 */ /* 0x0003f00008011000 */
[----:B------:R-:W-:Y:S05]  /*1cc0*/  BRA.U UP0, `(.L_x_31) ;  /* 0xfffffffd00607547 */ /* 0x000fea000b83ffff */
.L_x_26:
[C---:B-1----:R-:W-:Y:S01]  /*1cd0*/  LEA R2, R16.reuse, UR4, 0x3 ;  /* 0x0000000410027c11 */ /* 0x042fe2000f8e18ff */
[----:B------:R-:W-:Y:S01]  /*1ce0*/  NOP ;  /* 0x0000000000007918 */ /* 0x000fe20000000000 */
[----:B--2---:R-:W-:Y:S02]  /*1cf0*/  SHF.L.U32 R3, R13, 0x1f, RZ ;  /* 0x0000001f0d037819 */ /* 0x004fe400000006ff */
[----:B------:R-:W-:Y:S02]  /*1d00*/  LEA R4, R16, UR4, 0x4 ;  /* 0x0000000410047c11 */ /* 0x000fe4000f8e20ff */
[----:B------:R-:W1:Y:S02]  /*1d10*/  SYNCS.PHASECHK.TRANS64.TRYWAIT P0, [R2+URZ+0xb0], R3 ;  /* 0x0000b003020075a7 */ /* 0x000e6400080011ff */
[----:B-1----:R-:W-:Y:S05]  /*1d20*/  @!P0 BRA `(.L_x_32) ;  /* 0x0000005000848947 */ /* 0x002fea0003800000 */
.L_x_121:
[----:B------:R-:W2:Y:S01]  /*1d30*/  LDS.128 R4, [R4+0x140] ;  /* 0x0001400004047984 */ /* 0x000ea20000000c00 */
[----:B---3--:R-:W-:Y:S01]  /*1d40*/  ISETP.GE.AND P0, PT, R26, 0x1, PT ;  /* 0x000000011a00780c */ /* 0x008fe20003f06270 */
[----:B-1----:R-:W-:Y:S01]  /*1d50*/  VIADD R2, R2, 0xc0 ;  /* 0x000000c002027836 */ /* 0x002fe20000000000 */
[----:B------:R-:W-:Y:S01]  /*1d60*/  @!PT LDS RZ, [RZ] ;  /* 0x00000000fffff984 */ /* 0x000fe20000000800 */
[----:B------:R-:W-:Y:S01]  /*1d70*/  @!PT LDS RZ, [RZ] ;  /* 0x00000000fffff984 */ /* 0x000fe20000000800 */
[----:B------:R-:W-:Y:S01]  /*1d80*/  @!PT LDS RZ, [RZ] ;  /* 0x00000000fffff984 */ /* 0x000fe20000000800 */
[----:B------:R-:W-:Y:S01]  /*1d90*/  @!PT LDS RZ, [RZ] ;  /* 0x00000000fffff984 */ /* 0x000fe20000000800 */
[----:B------:R1:W-:Y:S06]  /*1da0*/  MEMBAR.ALL.CTA ;  /* 0x0000000000007992 */ /* 0x0003ec0000008000 */
[----:B-1----:R-:W1:Y:S01]  /*1db0*/  FENCE.VIEW.ASYNC.S ;  /* 0x00000000000073c6 */ /* 0x002e620000000000 */
[----:B------:R-:W-:-:S04]  /*1dc0*/  PRMT R2, RZ, 0x654, R2 ;  /* 0x00000654ff027816 */ /* 0x000fc80000000002 */
[----:B-1----:R1:W-:Y:S01]  /*1dd0*/  SYNCS.ARRIVE.TRANS64.RED.A1T0 RZ, [R2+URZ], RZ ;  /* 0x000000ff02ff79a7 */ /* 0x0023e200081004ff */
[----:B--2---:R-:W-:-:S13]  /*1de0*/  LOP3.LUT P2, RZ, R6, 0x1, RZ, 0xc0, !PT ;  /* 0x0000000106ff7812 */ /* 0x004fda000784c0ff */
[----:B------:R-:W-:Y:S01]  /*1df0*/  @P2 SHF.R.U32.HI R3, RZ, 0x10, R5 ;  /* 0x00000010ff032819 */ /* 0x000fe20000011605 */
[----:B------:R-:W-:Y:S01]  /*1e00*/  VOTEU.ANY UP0, P2 ;  /* 0x0000000000ff7886 */ /* 0x000fe20001000100 */
[----:B------:R-:W-:Y:S02]  /*1e10*/  @P2 MOV R10, R4 ;  /* 0x00000004000a2202 */ /* 0x000fe40000000f00 */
[----:B------:R-:W-:Y:S02]  /*1e20*/  @P2 R2UR.BROADCAST UR8, R3 ;  /* 0x00000000030822ca */ /* 0x000fe400008e0000 */
[----:B------:R-:W-:-:S11]  /*1e30*/  @P2 LOP3.LUT R9, R5, 0xffff, RZ, 0xc0, !PT ;  /* 0x0000ffff05092812 */ /* 0x000fd600078ec0ff */
[----:B------:R-:W-:Y:S01]  /*1e40*/  @UP0 UMOV UR36, UR8 ;  /* 0x0000000800240c82 */ /* 0x000fe20008000000 */
[----:B-1----:R-:W-:Y:S05]  /*1e50*/  @!P0 BRA `(.L_x_33) ;  /* 0x0000000000b88947 */ /* 0x002fea0003800000 */
[----:B------:R-:W4:Y:S01]  /*1e60*/  LDC.64 R4, c[0x0][0xb18] ;  /* 0x0002c600ff047b82 */ /* 0x000f220000000a00 */
[----:B------:R-:W-:-:S07]  /*1e70*/  ISETP.NE.AND P3, PT, R26, 0x1, PT ;  /* 0x000000011a00780c */ /* 0x000fce0003f65270 */
[----:B------:R-:W1:Y:S08]  /*1e80*/  LDC.64 R6, c[0x0][0xb10] ;  /* 0x0002c400ff067b82 */ /* 0x000e700000000a00 */
[----:B------:R-:W2:Y:S08]  /*1e90*/  LDC R14, c[0x0][0xb20] ;  /* 0x0002c800ff0e7b82 */ /* 0x000eb00000000800 */
[----:B------:R-:W3:Y:S01]  /*1ea0*/  LDC R15, c[0x0][0xb0c] ;  /* 0x0002c300ff0f7b82 */ /* 0x000ee20000000800 */
[----:B----4-:R-:W-:Y:S01]  /*1eb0*/  IMAD.HI.U32 R19, R0, R5, RZ ;  /* 0x0000000500137227 */ /* 0x010fe200078e00ff */
[----:B------:R-:W-:-:S03]  /*1ec0*/  ISETP.NE.AND P0, PT, R4, 0x1, PT ;  /* 0x000000010400780c */ /* 0x000fc60003f05270 */
[----:B------:R-:W-:-:S03]  /*1ed0*/  IMAD.HI.U32 R5, R9, R5, RZ ;  /* 0x0000000509057227 */ /* 0x000fc600078e00ff */
[----:B------:R-:W4:Y:S01]  /*1ee0*/  LDC.64 R2, c[0x0][0xb28] ;  /* 0x0002ca00ff027b82 */ /* 0x000f220000000a00 */
[----:B-1----:R-:W-:-:S04]  /*1ef0*/  IMAD.HI.U32 R20, R8, R6, RZ ;  /* 0x0000000608147227 */ /* 0x002fc800078e00ff */
[----:B------:R-:W-:Y:S01]  /*1f00*/  IMAD.HI.U32 R21, R10, R6, RZ ;  /* 0x000000060a157227 */ /* 0x000fe200078e00ff */
[----:B------:R-:W-:Y:S02]  /*1f10*/  SHF.R.U32.HI R20, RZ, R7, R20 ;  /* 0x00000007ff147219 */ /* 0x000fe40000011614 */
[-C--:B--2---:R-:W-:Y:S02]  /*1f20*/  SHF.R.U32.HI R19, RZ, R14.reuse, R19 ;  /* 0x0000000eff137219 */ /* 0x084fe40000011613 */
[----:B------:R-:W-:Y:S02]  /*1f30*/  SHF.R.U32.HI R5, RZ, R14, R5 ;  /* 0x0000000eff057219 */ /* 0x000fe40000011605 */
[----:B------:R-:W-:Y:S02]  /*1f40*/  SEL R19, R0, R19, !P0 ;  /* 0x0000001300137207 */ /* 0x000fe40004000000 */
[----:B------:R-:W-:Y:S02]  /*1f50*/  SHF.R.U32.HI R21, RZ, R7, R21 ;  /* 0x00000007ff157219 */ /* 0x000fe40000011615 */
[----:B---3--:R-:W-:-:S02]  /*1f60*/  ISETP.NE.AND P1, PT, R15, 0x1, PT ;  /* 0x000000010f00780c */ /* 0x008fc40003f25270 */
[----:B------:R-:W-:Y:S02]  /*1f70*/  SEL R5, R9, R5, !P0 ;  /* 0x0000000509057207 */ /* 0x000fe40004000000 */
[----:B------:R-:W-:Y:S02]  /*1f80*/  SEL R20, R8, R20, !P1 ;  /* 0x0000001408147207 */ /* 0x000fe40004800000 */
[----:B------:R-:W-:Y:S01]  /*1f90*/  SEL R21, R10, R21, !P1 ;  /* 0x000000150a157207 */ /* 0x000fe20004800000 */
[----:B----4-:R-:W-:-:S04]  /*1fa0*/  IMAD.HI.U32 R18, R19, R2, RZ ;  /* 0x0000000213127227 */ /* 0x010fc800078e00ff */
        /* <DEDUP_REMOVED lines=10> */
[----:B------:R-:W-:-:S04]  /*2050*/  @!P0 IMAD.HI.U32 R7, R21, R2, RZ ;  /* 0x0000000215078227 */ /* 0x000fc800078e00ff */
[----:B------:R-:W-:Y:S01]  /*2060*/  IMAD.MOV R2, RZ, RZ, -R6 ;  /* 0x000000ffff027224 */ /* 0x000fe200078e0a06 */
[----:B------:R-:W-:Y:S02]  /*2070*/  @!P0 SHF.R.U32.HI R3, RZ, R3, R7 ;  /* 0x00000003ff038219 */ /* 0x000fe40000011607 */
[----:B------:R-:W-:Y:S01]  /*2080*/  IADD3 R7, PT, PT, -R5, RZ, RZ ;  /* 0x000000ff05077210 */ /* 0x000fe20007ffe1ff */
[----:B------:R-:W-:Y:S01]  /*2090*/  IMAD R2, R26, R2, R5 ;  /* 0x000000021a027224 */ /* 0x000fe200078e0205 */
        /* <DEDUP_REMOVED lines=10> */
.L_x_33:
[----:B------:R-:W1:Y:S02]  /*2140*/  LDCU UR8, c[0x0][0xb30] ;  /* 0x00016600ff0877ac */ /* 0x000e640008000800 */
[----:B-1----:R-:W-:-:S09]  /*2150*/  UISETP.NE.AND UP0, UPT, UR8, 0x1, UPT ;  /* 0x000000010800788c */ /* 0x002fd2000bf05270 */
[----:B------:R-:W-:Y:S05]  /*2160*/  BRA.U UP0, `(.L_x_34) ;  /* 0x0000000100407547 */ /* 0x000fea000b800000 */
[----:B------:R-:W1:Y:S08]  /*2170*/  LDC.64 R4, c[0x0][0xb10] ;  /* 0x0002c400ff047b82 */ /* 0x000e700000000a00 */
[----:B------:R-:W2:Y:S08]  /*2180*/  LDC.64 R2, c[0x0][0xb18] ;  /* 0x0002c600ff027b82 */ /* 0x000eb00000000a00 */
[----:B------:R-:W3:Y:S08]  /*2190*/  LDC R6, c[0x0][0xb20] ;  /* 0x0002c800ff067b82 */ /* 0x000ef00000000800 */
[----:B------:R-:W4:Y:S01]  /*21a0*/  LDC R7, c[0x0][0xb0c] ;  /* 0x0002c300ff077b82 */ /* 0x000f220000000800 */
[----:B-1----:R-:W-:-:S05]  /*21b0*/  IMAD.HI.U32 R4, R10, R4, RZ ;  /* 0x000000040a047227 */ /* 0x002fca00078e00ff */
[----:B------:R-:W-:Y:S01]  /*21c0*/  SHF.R.U32.HI R4, RZ, R5, R4 ;  /* 0x00000005ff047219 */ /* 0x000fe20000011604 */
[----:B--2---:R-:W-:Y:S01]  /*21d0*/  IMAD.HI.U32 R3, R9, R3, RZ ;  /* 0x0000000309037227 */ /* 0x004fe200078e00ff */
[----:B------:R-:W-:-:S04]  /*21e0*/  ISETP.NE.AND P0, PT, R2, 0x1, PT ;  /* 0x000000010200780c */ /* 0x000fc80003f05270 */
[----:B---3--:R-:W-:-:S04]  /*21f0*/  SHF.R.U32.HI R3, RZ, R6, R3 ;  /* 0x00000006ff037219 */ /* 0x008fc80000011603 */
[----:B------:R-:W-:Y:S02]  /*2200*/  SEL R3, R9, R3, !P0 ;  /* 0x0000000309037207 */ /* 0x000fe40004000000 */
[----:B----4-:R-:W-:-:S04]  /*2210*/  ISETP.NE.AND P1, PT, R7, 0x1, PT ;  /* 0x000000010700780c */ /* 0x010fc80003f25270 */
[----:B------:R-:W-:-:S05]  /*2220*/  SEL R4, R10, R4, !P1 ;  /* 0x000000040a047207 */ /* 0x000fca0004800000 */
[----:B------:R-:W-:Y:S02]  /*2230*/  IMAD.IADD R5, R3, 0x1, -R4 ;  /* 0x0000000103057824 */ /* 0x000fe400078e0a04 */
[----:B------:R-:W-:Y:S02]  /*2240*/  IMAD.IADD R3, R4, 0x1, -R3 ;  /* 0x0000000104037824 */ /* 0x000fe400078e0a03 */
[----:B------:R-:W-:Y:S02]  /*2250*/  IMAD R10, R5, R7, R10 ;  /* 0x00000007050a7224 */ /* 0x000fe400078e020a */
[----:B------:R-:W-:-:S07]  /*2260*/  IMAD R9, R3, R2, R9 ;  /* 0x0000000203097224 */ /* 0x000fce00078e0209 */
.L_x_34:
[----:B------:R-:W-:Y:S01]  /*2270*/  VIADD R16, R16, 0x1 ;  /* 0x0000000110107836 */ /* 0x000fe20000000000 */
[----:B------:R-:W-:Y:S01]  /*2280*/  PLOP3.LUT P1, PT, PT, PT, PT, 0x80, 0x8 ;  /* 0x000000000008781c */ /* 0x000fe20003f2f070 */
[----:B------:R-:W-:Y:S02]  /*2290*/  IMAD.IADD R15, R10, 0x1, R63 ;  /* 0x000000010a0f7824 */ /* 0x000fe400078e023f */
[----:B------:R-:W-:Y:S01]  /*22a0*/  IMAD.IADD R14, R9, 0x1, R62 ;  /* 0x00000001090e7824 */ /* 0x000fe200078e023e */
[----:B------:R-:W-:-:S04]  /*22b0*/  ISETP.NE.AND P0, PT, R16, 0x2, PT ;  /* 0x000000021000780c */ /* 0x000fc80003f05270 */
[----:B------:R-:W-:Y:S02]  /*22c0*/  SEL R2, RZ, 0x1, P0 ;  /* 0x00000001ff027807 */ /* 0x000fe40000000000 */
[----:B------:R-:W-:Y:S02]  /*22d0*/  SEL R16, R16, RZ, P0 ;  /* 0x000000ff10107207 */ /* 0x000fe40000000000 */
[----:B------:R-:W-:Y:S01]  /*22e0*/  LOP3.LUT R13, R13, R2, RZ, 0x3c, !PT ;  /* 0x000000020d0d7212 */ /* 0x000fe200078e3cff */
[----:B------:R-:W-:Y:S06]  /*22f0*/  @P2 BRA `(.L_x_35) ;  /* 0xfffffff000a02947 */ /* 0x000fec000383ffff */
[----:B------:R-:W-:Y:S01]  /*2300*/  UIADD3 UR4, UPT, UPT, UR4, 0x38, URZ ;  /* 0x0000003804047890 */ /* 0x000fe2000fffe0ff */
[----:B------:R-:W-:-:S03]  /*2310*/  SHF.L.U32 R2, R17, 0x1f, RZ ;  /* 0x0000001f11027819 */ /* 0x000fc600000006ff */
[----:B------:R-:W-:-:S09]  /*2320*/  ULEA UR5, UR6, UR4, 0x3 ;  /* 0x0000000406057291 */ /* 0x000fd2000f8e18ff */
[----:B------:R-:W1:Y:S02]  /*2330*/  SYNCS.PHASECHK.TRANS64.TRYWAIT P0, [UR5], R2 ;  /* 0x00000002ff0075a7 */ /* 0x000e640008001105 */
[----:B-1----:R-:W-:Y:S05]  /*2340*/  @!P0 BRA `(.L_x_36) ;  /* 0x0000004c00108947 */ /* 0x002fea0003800000 */
.L_x_123:
[----:B------:R-:W-:-:S04]  /*2350*/  UIADD3 UR6, UPT, UPT, UR6, 0x1, URZ ;  /* 0x0000000106067890 */ /* 0x000fc8000fffe0ff */
[----:B------:R-:W-:-:S04]  /*2360*/  UISETP.NE.AND UP0, UPT, UR6, 0x7, UPT ;  /* 0x000000070600788c */ /* 0x000fc8000bf05270 */
[----:B------:R-:W-:Y:S02]  /*2370*/  USEL UR7, URZ, 0x1, UP0 ;  /* 0x00000001ff077887 */ /* 0x000fe40008000000 */
[----:B------:R-:W-:-:S04]  /*2380*/  USEL UR6, UR6, URZ, UP0 ;  /* 0x000000ff06067287 */ /* 0x000fc80008000000 */
[----:B------:R-:W-:Y:S01]  /*2390*/  ULEA UR5, UR6, UR4, 0x3 ;  /* 0x0000000406057291 */ /* 0x000fe2000f8e18ff */
[----:B-1----:R-:W-:-:S04]  /*23a0*/  LOP3.LUT R2, R17, UR7, RZ, 0x3c, !PT ;  /* 0x0000000711027c12 */ /* 0x002fc8000f8e3cff */
[----:B------:R-:W-:-:S04]  /*23b0*/  SHF.L.U32 R3, R2, 0x1f, RZ ;  /* 0x0000001f02037819 */ /* 0x000fc800000006ff */
[----:B------:R-:W1:Y:S02]  /*23c0*/  SYNCS.PHASECHK.TRANS64.TRYWAIT P0, [UR5], R3 ;  /* 0x00000003ff0075a7 */ /* 0x000e640008001105 */
[----:B-1----:R-:W-:Y:S05]  /*23d0*/  @!P0 BRA `(.L_x_37) ;  /* 0x0000004c00048947 */ /* 0x002fea0003800000 */
.L_x_125:
[----:B------:R-:W-:-:S04]  /*23e0*/  UIADD3 UR6, UPT, UPT, UR6, 0x1, URZ ;  /* 0x0000000106067890 */ /* 0x000fc8000fffe0ff */
[----:B------:R-:W-:-:S04]  /*23f0*/  UISETP.NE.AND UP0, UPT, UR6, 0x7, UPT ;  /* 0x000000070600788c */ /* 0x000fc8000bf05270 */
[----:B------:R-:W-:Y:S02]  /*2400*/  USEL UR7, URZ, 0x1, UP0 ;  /* 0x00000001ff077887 */ /* 0x000fe40008000000 */
[----:B------:R-:W-:-:S04]  /*2410*/  USEL UR6, UR6, URZ, UP0 ;  /* 0x000000ff06067287 */ /* 0x000fc80008000000 */
[----:B------:R-:W-:Y:S01]  /*2420*/  ULEA UR5, UR6, UR4, 0x3 ;  /* 0x0000000406057291 */ /* 0x000fe2000f8e18ff */
[----:B------:R-:W-:-:S04]  /*2430*/  LOP3.LUT R2, R2, UR7, RZ, 0x3c, !PT ;  /* 0x0000000702027c12 */ /* 0x000fc8000f8e3cff */
[----:B-1----:R-:W-:-:S04]  /*2440*/  SHF.L.U32 R3, R2, 0x1f, RZ ;  /* 0x0000001f02037819 */ /* 0x002fc800000006ff */
[----:B------:R-:W1:Y:S02]  /*2450*/  SYNCS.PHASECHK.TRANS64.TRYWAIT P0, [UR5], R3 ;  /* 0x00000003ff0075a7 */ /* 0x000e640008001105 */
[----:B-1----:R-:W-:Y:S05]  /*2460*/  @!P0 BRA `(.L_x_38) ;  /* 0x0000004800f88947 */ /* 0x002fea0003800000 */
.L_x_127:
        /* <DEDUP_REMOVED lines=9> */
.L_x_129:
        /* <DEDUP_REMOVED lines=9> */
.L_x_131:
        /* <DEDUP_REMOVED lines=9> */
.L_x_133:
[----:B------:R-:W-:-:S04]  /*2620*/  UIADD3 UR6, UPT, UPT, UR6, 0x1, URZ ;  /* 0x0000000106067890 */ /* 0x000fc8000fffe0ff */
[----:B------:R-:W-:-:S04]  /*2630*/  UISETP.NE.AND UP0, UPT, UR6, 0x7, UPT ;  /* 0x000000070600788c */ /* 0x000fc8000bf05270 */
[----:B------:R-:W-:Y:S02]  /*2640*/  USEL UR5, URZ, 0x1, UP0 ;  /* 0x00000001ff057887 */ /* 0x000fe40008000000 */
[----:B------:R-:W-:-:S04]  /*2650*/  USEL UR6, UR6, URZ, UP0 ;  /* 0x000000ff06067287 */ /* 0x000fc80008000000 */
[----:B------:R-:W-:Y:S01]  /*2660*/  ULEA UR6, UR6, UR4, 0x3 ;  /* 0x0000000406067291 */ /* 0x000fe2000f8e18ff */
[----:B------:R-:W-:-:S04]  /*2670*/  LOP3.LUT R2, R2, UR5, RZ, 0x3c, !PT ;  /* 0x0000000502027c12 */ /* 0x000fc8000f8e3cff */
[----:B------:R-:W-:Y:S01]  /*2680*/  SHF.L.U32 R2, R2, 0x1f, RZ ;  /* 0x0000001f02027819 */ /* 0x000fe200000006ff */
[----:B-1--4-:R-:W-:-:S07]  /*2690*/  IMAD.U32 R0, RZ, RZ, UR6 ;  /* 0x00000006ff007e24 */ /* 0x012fce000f8e00ff */
.L_x_42:
[----:B-1----:R1:W2:Y:S02]  /*26a0*/  SYNCS.PHASECHK.TRANS64.TRYWAIT P0, [R0+URZ], R2 ;  /* 0x00000002000075a7 */ /* 0x0022a400080011ff */
[----:B--2---:R-:W-:Y:S05]  /*26b0*/  @!P0 NANOSLEEP.SYNCS 0x989680 ;  /* 0x009896800000895d */ /* 0x004fea0003900000 */
[----:B------:R-:W2:Y:S02]  /*26c0*/  @!P0 SYNCS.PHASECHK.TRANS64 P0, [R0+URZ], R2 ;  /* 0x00000002000085a7 */ /* 0x000ea400080010ff */
[----:B--2---:R-:W-:Y:S05]  /*26d0*/  @P0 EXIT ;  /* 0x000000000000094d */ /* 0x004fea0003800000 */
[----:B------:R-:W-:Y:S05]  /*26e0*/  BRA `(.L_x_42) ;  /* 0xfffffffc00ec7947 */ /* 0x000fea000383ffff */
.L_x_17:
[----:B------:R-:W-:-:S04]  /*26f0*/  UISETP.NE.AND UP1, UPT, UR37, URZ, UPT ;  /* 0x000000ff2500728c */ /* 0x000fc8000bf25270 */
[----:B------:R-:W-:-:S09]  /*2700*/  UISETP.NE.OR UP1, UPT, UR8, 0x1, UP1 ;  /* 0x000000010800788c */ /* 0x000fd20008f25670 */
[----:B------:R-:W-:Y:S05]  /*2710*/  BRA.U UP1, `(.L_x_43) ;  /* 0x0000000501487547 */ /* 0x000fea000b800000 */
[----:B------:R-:W-:Y:S01]  /*2720*/  ISETP.NE.AND P2, PT, R2, RZ, PT ;  /* 0x000000ff0200720c */ /* 0x000fe20003f45270 */
[----:B------:R-:W-:Y:S01]  /*2730*/  IMAD.MOV.U32 R12, RZ, RZ, 0x1 ;  /* 0x00000001ff0c7424 */ /* 0x000fe200078e00ff */
[----:B------:R-:W-:Y:S02]  /*2740*/  CS2R R10, SRZ ;  /* 0x00000000000a7805 */ /* 0x000fe4000001ff00 */
[----:B------:R-:W-:Y:S01]  /*2750*/  CS2R R8, SRZ ;  /* 0x0000000000087805 */ /* 0x000fe2000001ff00 */
[----:B------:R-:W-:Y:S01]  /*2760*/  UMOV UR4, 0x400 ;  /* 0x0000040000047882 */ /* 0x000fe20000000000 */
[----:B------:R-:W-:Y:S01]  /*2770*/  UMOV UR6, URZ ;  /* 0x000000ff00067c82 */ /* 0x000fe20008000000 */
[----:B------:R-:W-:-:S12]  /*2780*/  ULEA UR37, UR37, UR4, 0x18 ;  /* 0x0000000425257291 */ /* 0x000fd8000f8ec0ff */
.L_x_47:
[----:B------:R-:W-:Y:S02]  /*2790*/  LEA R0, R8, UR37, 0x3 ;  /* 0x0000002508007c11 */ /* 0x000fe4000f8e18ff */
[----:B------:R-:W-:-:S03]  /*27a0*/  SHF.L.U32 R4, R9, 0x1f, RZ ;  /* 0x0000001f09047819 */ /* 0x000fc600000006ff */
[----:B------:R-:W-:Y:S01]  /*27b0*/  VIADD R5, R0, 0x120 ;  /* 0x0000012000057836 */ /* 0x000fe20000000000 */
[----:B------:R-:W1:Y:S02]  /*27c0*/  SYNCS.PHASECHK.TRANS64.TRYWAIT P0, [R0+URZ+0x110], R4 ;  /* 0x00011004000075a7 */ /* 0x000e6400080011ff */
[----:B-1----:R-:W-:Y:S05]  /*27d0*/  @!P0 BRA `(.L_x_44) ;  /* 0x00000048007c8947 */ /* 0x002fea0003800000 */
.L_x_134:
[----:B------:R-:W-:Y:S01]  /*27e0*/  ULEA UR5, UR6, UR37, 0x3 ;  /* 0x0000002506057291 */ /* 0x000fe2000f8e18ff */
[----:B-1----:R-:W-:Y:S01]  /*27f0*/  PRMT R0, RZ, 0x654, R5 ;  /* 0x00000654ff007816 */ /* 0x002fe20000000005 */
[----:B------:R-:W-:Y:S01]  /*2800*/  @!P2 IMAD.MOV.U32 R4, RZ, RZ, 0x10 ;  /* 0x00000010ff04a424 */ /* 0x000fe200078e00ff */
[----:B------:R-:W-:Y:S01]  /*2810*/  SHF.L.U32 R5, R12, 0x1f, RZ ;  /* 0x0000001f0c057819 */ /* 0x000fe200000006ff */
[----:B------:R-:W-:Y:S01]  /*2820*/  UIADD3 UR4, UPT, UPT, UR5, 0xb0, URZ ;  /* 0x000000b005047890 */ /* 0x000fe2000fffe0ff */
[----:B------:R1:W-:Y:S05]  /*2830*/  SYNCS.ARRIVE.TRANS64.RED.A1T0 RZ, [R0+URZ], RZ ;  /* 0x000000ff00ff79a7 */ /* 0x0003ea00081004ff */
[----:B------:R-:W-:Y:S01]  /*2840*/  IMAD.U32 R6, RZ, RZ, UR4 ;  /* 0x00000004ff067e24 */ /* 0x000fe2000f8e00ff */
[----:B------:R-:W2:Y:S04]  /*2850*/  SYNCS.PHASECHK.TRANS64.TRYWAIT P0, [UR5+0xc0], R5 ;  /* 0x0000c005ff0075a7 */ /* 0x000ea80008001105 */
[----:B------:R-:W-:Y:S01]  /*2860*/  PRMT R6, R2, 0x654, R6 ;  /* 0x0000065402067816 */ /* 0x000fe20000000006 */
[----:B-12---:R-:W-:Y:S06]  /*2870*/  @!P0 BRA `(.L_x_45) ;  /* 0x0000004800688947 */ /* 0x006fec0003800000 */
.L_x_136:
[----:B------:R-:W-:Y:S01]  /*2880*/  ULEA UR4, UR6, UR37, 0x4 ;  /* 0x0000002506047291 */ /* 0x000fe2000f8e20ff */
[----:B------:R-:W-:Y:S01]  /*2890*/  SEL R3, R6, R3, !P2 ;  /* 0x0000000306037207 */ /* 0x000fe20005000000 */
[----:B------:R-:W-:Y:S01]  /*28a0*/  UIADD3 UR5, UPT, UPT, UR5, 0xb0, URZ ;  /* 0x000000b005057890 */ /* 0x000fe2000fffe0ff */
[----:B-1----:R-:W-:Y:S01]  /*28b0*/  LEA R0, R11, UR37, 0x3 ;  /* 0x000000250b007c11 */ /* 0x002fe2000f8e18ff */
[----:B------:R-:W-:Y:S01]  /*28c0*/  UIADD3 UR4, UPT, UPT, UR4, 0x140, URZ ;  /* 0x0000014004047890 */ /* 0x000fe2000fffe0ff */
[----:B------:R1:W-:Y:S01]  /*28d0*/  @!P2 SYNCS.ARRIVE.TRANS64.RED RZ, [R3+URZ], R4 ;  /* 0x0000000403ffa9a7 */ /* 0x0003e200080004ff */
[----:B------:R-:W-:Y:S01]  /*28e0*/  UIADD3 UR6, UPT, UPT, UR6, 0x1, URZ ;  /* 0x0000000106067890 */ /* 0x000fe2000fffe0ff */
[----:B------:R-:W-:-:S03]  /*28f0*/  VIADD R8, R8, 0x1 ;  /* 0x0000000108087836 */ /* 0x000fc60000000000 */
[----:B------:R-:W-:Y:S02]  /*2900*/  UISETP.NE.AND UP0, UPT, UR6, 0x2, UPT ;  /* 0x000000020600788c */ /* 0x000fe4000bf05270 */
[----:B------:R-:W-:Y:S01]  /*2910*/  ISETP.NE.AND P0, PT, R8, 0x2, PT ;  /* 0x000000020800780c */ /* 0x000fe20003f05270 */
[----:B------:R-:W-:Y:S06]  /*2920*/  UGETNEXTWORKID.BROADCAST [UR4], [UR5] ;  /* 0x00000000040073ca */ /* 0x000fec0008000100 */
[----:B------:R-:W-:Y:S02]  /*2930*/  USEL UR4, URZ, 0x1, UP0 ;  /* 0x00000001ff047887 */ /* 0x000fe40008000000 */
[----:B------:R-:W-:-:S04]  /*2940*/  USEL UR6, UR6, URZ, UP0 ;  /* 0x000000ff06067287 */ /* 0x000fc80008000000 */
[----:B------:R-:W-:Y:S02]  /*2950*/  LOP3.LUT R12, R12, UR4, RZ, 0x3c, !PT ;  /* 0x000000040c0c7c12 */ /* 0x000fe4000f8e3cff */
[----:B-1----:R-:W-:-:S04]  /*2960*/  SHF.L.U32 R4, R10, 0x1f, RZ ;  /* 0x0000001f0a047819 */ /* 0x002fc800000006ff */
[----:B------:R-:W1:Y:S02]  /*2970*/  SYNCS.PHASECHK.TRANS64.TRYWAIT P1, [R0+URZ+0xb0], R4 ;  /* 0x0000b004000075a7 */ /* 0x000e6400080211ff */
[----:B-1----:R-:W-:Y:S05]  /*2980*/  @!P1 BRA `(.L_x_46) ;  /* 0x00000048003c9947 */ /* 0x002fea0003800000 */
.L_x_137:
[C---:B-1----:R-:W-:Y:S01]  /*2990*/  LEA R4, R11.reuse, UR37, 0x4 ;  /* 0x000000250b047c11 */ /* 0x042fe2000f8e20ff */
[----:B------:R-:W-:Y:S01]  /*29a0*/  VIADD R0, R0, 0xc0 ;  /* 0x000000c000007836 */ /* 0x000fe20000000000 */
[----:B------:R-:W-:Y:S01]  /*29b0*/  SEL R8, R8, RZ, P0 ;  /* 0x000000ff08087207 */ /* 0x000fe20000000000 */
[----:B------:R-:W-:-:S03]  /*29c0*/  VIADD R11, R11, 0x1 ;  /* 0x000000010b0b7836 */ /* 0x000fc60000000000 */
[----:B------:R-:W1:Y:S01]  /*29d0*/  LDS.128 R4, [R4+0x140] ;  /* 0x0001400004047984 */ /* 0x000e620000000c00 */
[----:B------:R-:W-:Y:S02]  /*29e0*/  PRMT R0, RZ, 0x654, R0 ;  /* 0x00000654ff007816 */ /* 0x000fe40000000000 */
[C---:B------:R-:W-:Y:S01]  /*29f0*/  ISETP.NE.AND P1, PT, R11.reuse, 0x2, PT ;  /* 0x000000020b00780c */ /* 0x040fe20003f25270 */
[----:B------:R-:W-:Y:S01]  /*2a00*/  @!PT LDS RZ, [RZ] ;  /* 0x00000000fffff984 */ /* 0x000fe20000000800 */
[----:B------:R-:W-:Y:S01]  /*2a10*/  @!PT LDS RZ, [RZ] ;  /* 0x00000000fffff984 */ /* 0x000fe20000000800 */
[----:B------:R-:W-:Y:S01]  /*2a20*/  @!PT LDS RZ, [RZ] ;  /* 0x00000000fffff984 */ /* 0x000fe20000000800 */
[----:B------:R-:W-:Y:S01]  /*2a30*/  @!PT LDS RZ, [RZ] ;  /* 0x00000000fffff984 */ /* 0x000fe20000000800 */
[----:B------:R2:W-:Y:S06]  /*2a40*/  MEMBAR.ALL.CTA ;  /* 0x0000000000007992 */ /* 0x0005ec0000008000 */
[----:B--2---:R-:W2:Y:S01]  /*2a50*/  FENCE.VIEW.ASYNC.S ;  /* 0x00000000000073c6 */ /* 0x004ea20000000000 */
[----:B------:R-:W-:Y:S01]  /*2a60*/  SEL R11, R11, RZ, P1 ;  /* 0x000000ff0b0b7207 */ /* 0x000fe20000800000 */
[----:B--2---:R2:W-:Y:S01]  /*2a70*/  SYNCS.ARRIVE.TRANS64.RED.A1T0 RZ, [R0+URZ], RZ ;  /* 0x000000ff00ff79a7 */ /* 0x0045e200081004ff */
[----:B-1----:R-:W-:-:S02]  /*2a80*/  LOP3.LUT P3, RZ, R6, 0x1, RZ, 0xc0, !PT ;  /* 0x0000000106ff7812 */ /* 0x002fc4000786c0ff */
[----:B------:R-:W-:-:S04]  /*2a90*/  SEL R4, RZ, 0x1, P1 ;  /* 0x00000001ff047807 */ /* 0x000fc80000800000 */
[----:B------:R-:W-:Y:S02]  /*2aa0*/  LOP3.LUT R10, R10, R4, RZ, 0x3c, !PT ;  /* 0x000000040a0a7212 */ /* 0x000fe400078e3cff */
[----:B--2---:R-:W-:-:S04]  /*2ab0*/  SEL R0, RZ, 0x1, P0 ;  /* 0x00000001ff007807 */ /* 0x004fc80000000000 */
[----:B------:R-:W-:Y:S01]  /*2ac0*/  LOP3.LUT R9, R9, R0, RZ, 0x3c, !PT ;  /* 0x0000000009097212 */ /* 0x000fe200078e3cff */
[----:B------:R-:W-:Y:S06]  /*2ad0*/  @P3 BRA `(.L_x_47) ;  /* 0xfffffffc002c3947 */ /* 0x000fec000383ffff */
[----:B------:R-:W-:Y:S01]  /*2ae0*/  ULEA UR5, UR6, UR37, 0x3 ;  /* 0x0000002506057291 */ /* 0x000fe2000f8e18ff */
[----:B------:R-:W-:-:S08]  /*2af0*/  SHF.L.U32 R2, R12, 0x1f, RZ ;  /* 0x0000001f0c027819 */ /* 0x000fd000000006ff */
[----:B------:R-:W1:Y:S02]  /*2b00*/  SYNCS.PHASECHK.TRANS64 P0, [UR5+0xc0], R2 ;  /* 0x0000c002ff0075a7 */ /* 0x000e640008001005 */
[----:B-1----:R-:W-:Y:S05]  /*2b10*/  @P0 BRA `(.L_x_48) ;  /* 0x0000000000080947 */ /* 0x002fea0003800000 */
[----:B------:R-:W1:Y:S02]  /*2b20*/  SYNCS.PHASECHK.TRANS64.TRYWAIT P0, [UR5+0xc0], R2 ;  /* 0x0000c002ff0075a7 */ /* 0x000e640008001105 */
[----:B-1----:R-:W-:Y:S05]  /*2b30*/  @!P0 BRA `(.L_x_49) ;  /* 0x0000004400e48947 */ /* 0x002fea0003800000 */
.L_x_48:
[----:B------:R-:W-:-:S04]  /*2b40*/  UIADD3 UR4, UPT, UPT, UR6, 0x1, URZ ;  /* 0x0000000106047890 */ /* 0x000fc8000fffe0ff */
[----:B------:R-:W-:-:S04]  /*2b50*/  UISETP.NE.AND UP0, UPT, UR4, 0x2, UPT ;  /* 0x000000020400788c */ /* 0x000fc8000bf05270 */
[----:B------:R-:W-:Y:S02]  /*2b60*/  USEL UR7, URZ, 0x1, UP0 ;  /* 0x00000001ff077887 */ /* 0x000fe40008000000 */
[----:B------:R-:W-:-:S04]  /*2b70*/  USEL UR4, UR4, URZ, UP0 ;  /* 0x000000ff04047287 */ /* 0x000fc80008000000 */
[----:B------:R-:W-:Y:S01]  /*2b80*/  ULEA UR4, UR4, UR37, 0x3 ;  /* 0x0000002504047291 */ /* 0x000fe2000f8e18ff */
[----:B-1----:R-:W-:-:S04]  /*2b90*/  LOP3.LUT R2, R12, UR7, RZ, 0x3c, !PT ;  /* 0x000000070c027c12 */ /* 0x002fc8000f8e3cff */
[----:B------:R-:W-:-:S04]  /*2ba0*/  SHF.L.U32 R0, R2, 0x1f, RZ ;  /* 0x0000001f02007819 */ /* 0x000fc800000006ff */
[----:B------:R-:W1:Y:S02]  /*2bb0*/  SYNCS.PHASECHK.TRANS64 P0, [UR4+0xc0], R0 ;  /* 0x0000c000ff0075a7 */ /* 0x000e640008001004 */
[----:B-1----:R-:W-:Y:S05]  /*2bc0*/  @P0 EXIT ;  /* 0x000000000000094d */ /* 0x002fea0003800000 */
[----:B------:R-:W-:Y:S02]  /*2bd0*/  SHF.L.U32 R2, R2, 0x1f, RZ ;  /* 0x0000001f02027819 */ /* 0x000fe400000006ff */
[----:B------:R-:W-:-:S07]  /*2be0*/  MOV R0, UR4 ;  /* 0x0000000400007c02 */ /* 0x000fce0008000f00 */
.L_x_50:
[----:B-1----:R1:W2:Y:S02]  /*2bf0*/  SYNCS.PHASECHK.TRANS64.TRYWAIT P0, [R0+URZ+0xc0], R2 ;  /* 0x0000c002000075a7 */ /* 0x0022a400080011ff */
[----:B--2---:R-:W-:Y:S05]  /*2c00*/  @!P0 NANOSLEEP.SYNCS 0x989680 ;  /* 0x009896800000895d */ /* 0x004fea0003900000 */
[----:B------:R-:W2:Y:S02]  /*2c10*/  @!P0 SYNCS.PHASECHK.TRANS64 P0, [R0+URZ+0xc0], R2 ;  /* 0x0000c002000085a7 */ /* 0x000ea400080010ff */
[----:B--2---:R-:W-:Y:S05]  /*2c20*/  @P0 EXIT ;  /* 0x000000000000094d */ /* 0x004fea0003800000 */
[----:B------:R-:W-:Y:S05]  /*2c30*/  BRA `(.L_x_50) ;  /* 0xfffffffc00ec7947 */ /* 0x000fea000383ffff */
.L_x_43:
[----:B------:R-:W-:-:S09]  /*2c40*/  UISETP.NE.AND UP1, UPT, UR8, URZ, UPT ;  /* 0x000000ff0800728c */ /* 0x000fd2000bf25270 */
[----:B------:R-:W-:Y:S05]  /*2c50*/  BRA.U UP1, `(.L_x_51) ;  /* 0x0000000d01cc7547 */ /* 0x000fea000b800000 */
[----:B------:R-:W-:Y:S01]  /*2c60*/  UMOV UR4, 0x40 ;  /* 0x0000004000047882 */ /* 0x000fe20000000000 */
[----:B------:R-:W-:Y:S01]  /*2c70*/  NOP ;  /* 0x0000000000007918 */ /* 0x000fe20000000000 */
[----:B------:R-:W-:Y:S01]  /*2c80*/  ULEA UR4, UR37, UR4, 0x18 ;  /* 0x0000000425047291 */ /* 0x000fe2000f8ec0ff */
[----:B------:R-:W-:Y:S02]  /*2c90*/  UMOV UR5, 0x400 ;  /* 0x0000040000057882 */ /* 0x000fe40000000000 */
[----:B------:R-:W-:-:S06]  /*2ca0*/  ULEA UR37, UR37, UR5, 0x18 ;  /* 0x0000000525257291 */ /* 0x000fcc000f8ec0ff */
[----:B------:R-:W1:Y:S02]  /*2cb0*/  LDS.U8 R0, [UR4+0x1c] ;  /* 0x00001c04ff007984 */ /* 0x000e640008000000 */
[----:B-1----:R-:W-:-:S13]  /*2cc0*/  ISETP.NE.AND P0, PT, R0, RZ, PT ;  /* 0x000000ff0000720c */ /* 0x002fda0003f05270 */
[----:B------:R-:W-:Y:S05]  /*2cd0*/  @P0 BRA `(.L_x_52) ;  /* 0x0000000000580947 */ /* 0x000fea0003800000 */
[----:B------:R-:W-:-:S13]  /*2ce0*/  ELECT P0, URZ, PT ;  /* 0x0000000000ff782f */ /* 0x000fda0003800000 */
[----:B------:R-:W-:Y:S05]  /*2cf0*/  @!P0 BRA `(.L_x_53) ;  /* 0x0000000000608947 */ /* 0x000fea0003800000 */
[----:B------:R-:W-:Y:S01]  /*2d00*/  UMOV UR5, 0x10 ;  /* 0x0000001000057882 */ /* 0x000fe20000000000 */
[----:B------:R-:W-:Y:S01]  /*2d10*/  HFMA2 R0, -RZ, RZ, 0, 5.9604644775390625e-08 ;  /* 0x00000001ff007431 */ /* 0x000fe200000001ff */
[----:B------:R-:W-:-:S03]  /*2d20*/  MOV R2, 0xffff ;  /* 0x0000ffff00027802 */ /* 0x000fc60000000f00 */
[----:B------:R-:W-:Y:S04]  /*2d30*/  DEPBAR.LE SB1, 0x36 ;  /* 0x00009d800000791a */ /* 0x000fe80000000000 */
[----:B------:R-:W1:Y:S02]  /*2d40*/  UTCATOMSWS.FIND_AND_SET.ALIGN UP0, UR5, UR5 ;  /* 0x00000005000575e3 */ /* 0x000e640008000800 */
[----:B-1----:R-:W-:Y:S01]  /*2d50*/  MOV R3, UR5 ;  /* 0x0000000500037c02 */ /* 0x002fe20008000f00 */
[----:B------:R-:W-:Y:S06]  /*2d60*/  BRA.U UP0, `(.L_x_54) ;  /* 0x0000000100187547 */ /* 0x000fec000b800000 */
.L_x_55:
[----:B------:R-:W-:Y:S05]  /*2d70*/  NANOSLEEP 0x64 ;  /* 0x000000640000795d */ /* 0x000fea0003800000 */
[----:B------:R-:W-:-:S05]  /*2d80*/  UMOV UR5, 0x10 ;  /* 0x0000001000057882 */ /* 0x000fca0000000000 */
[----:B------:R-:W-:Y:S04]  /*2d90*/  DEPBAR.LE SB1, 0x36 ;  /* 0x00009d800000791a */ /* 0x000fe80000000000 */
[----:B------:R-:W1:Y:S02]  /*2da0*/  UTCATOMSWS.FIND_AND_SET.ALIGN UP0, UR5, UR5 ;  /* 0x00000005000575e3 */ /* 0x000e640008000800 */
[----:B-1----:R-:W-:Y:S01]  /*2db0*/  MOV R3, UR5 ;  /* 0x0000000500037c02 */ /* 0x002fe20008000f00 */
[----:B------:R-:W-:Y:S05]  /*2dc0*/  BRA.U !UP0, `(.L_x_55) ;  /* 0xfffffffd08e87547 */ /* 0x000fea000b83ffff */
.L_x_54:
[-C--:B------:R-:W-:Y:S02]  /*2dd0*/  SHF.L.U32 R2, R2, R3.reuse, RZ ;  /* 0x0000000302027219 */ /* 0x080fe400000006ff */
[----:B------:R-:W-:Y:S01]  /*2de0*/  SHF.L.U32 R0, R0, R3, RZ ;  /* 0x0000000300007219 */ /* 0x000fe200000006ff */
[----:B------:R-:W-:Y:S02]  /*2df0*/  IMAD.SHL.U32 R3, R3, 0x20, RZ ;  /* 0x0000002003037824 */ /* 0x000fe400078e00ff */
[----:B------:R1:W-:Y:S04]  /*2e00*/  ATOMS.OR RZ, [UR4+0x14], R2 ;  /* 0x00001402ffff798c */ /* 0x0003e8000b000004 */
[----:B------:R1:W-:Y:S04]  /*2e10*/  ATOMS.OR RZ, [UR4+0x18], R0 ;  /* 0x00001800ffff798c */ /* 0x0003e8000b000004 */
[----:B------:R1:W-:Y:S01]  /*2e20*/  STS [UR37+0x160], R3 ;  /* 0x00016003ff007988 */ /* 0x0003e20008000825 */
[----:B------:R-:W-:Y:S05]  /*2e30*/  BRA `(.L_x_53) ;  /* 0x0000000000107947 */ /* 0x000fea0003800000 */
.L_x_52:
[----:B------:R-:W-:Y:S02]  /*2e40*/  MOV R0, 0xffffffff ;  /* 0xffffffff00007802 */ /* 0x000fe40000000f00 */
[----:B------:R-:W-:-:S03]  /*2e50*/  MOV R2, 0x2e80 ;  /* 0x00002e8000027802 */ /* 0x000fc60000000f00 */
[----:B------:R1:W-:Y:S04]  /*2e60*/  STS [UR37+0x160], R0 ;  /* 0x00016000ff007988 */ /* 0x0003e80008000825 */
[----:B-1-3-5:R-:W-:Y:S05]  /*2e70*/  CALL.REL.NOINC `($__internal_1_$__cuda_sm10x_tcgen05_guardrail_trap_phase_invalid_during_alloc) ;  /* 0x0000004800b87944 */ /* 0x02afea0003c00000 */
.L_x_53:
[----:B------:R-:W-:Y:S05]  /*2e80*/  WARPSYNC.ALL ;  /* 0x0000000000007948 */ /* 0x000fea0003800000 */
[----:B------:R-:W2:Y:S01]  /*2e90*/  S2UR UR5, SR_CgaCtaId ;  /* 0x00000000000579c3 */ /* 0x000ea20000008800 */
[----:B------:R-:W-:Y:S01]  /*2ea0*/  UMOV UR4, 0x400 ;  /* 0x0000040000047882 */ /* 0x000fe20000000000 */
[----:B------:R-:W-:-:S06]  /*2eb0*/  NOP ;  /* 0x0000000000007918 */ /* 0x000fcc0000000000 */
[----:B------:R-:W-:Y:S06]  /*2ec0*/  BAR.ARV 0x6, 0xa0 ;  /* 0x0182800000007b1d */ /* 0x000fec0000002000 */
[----:B------:R-:W4:Y:S01]  /*2ed0*/  LDCU UR7, c[0x0][0x38c] ;  /* 0x00007180ff0777ac */ /* 0x000f220008000800 */
[----:B------:R-:W-:Y:S01]  /*2ee0*/  IMAD.MOV.U32 R11, RZ, RZ, 0x1 ;  /* 0x00000001ff0b7424 */ /* 0x000fe200078e00ff */
[----:B------:R-:W-:Y:S01]  /*2ef0*/  CS2R R8, SRZ ;  /* 0x0000000000087805 */ /* 0x000fe2000001ff00 */
[----:B------:R-:W-:Y:S01]  /*2f00*/  IMAD.MOV.U32 R10, RZ, RZ, RZ ;  /* 0x000000ffff0a7224 */ /* 0x000fe200078e00ff */
[----:B------:R-:W3:Y:S01]  /*2f10*/  LDCU UR6, c[0x0][0x38c] ;  /* 0x00007180ff0677ac */ /* 0x000ee20008000800 */
[----:B------:R-:W-:Y:S01]  /*2f20*/  UMOV UR15, URZ ;  /* 0x000000ff000f7c82 */ /* 0x000fe20008000000 */
[----:B------:R-:W-:Y:S01]  /*2f30*/  UMOV UR14, URZ ;  /* 0x000000ff000e7c82 */ /* 0x000fe20008000000 */
[----:B--2---:R-:W-:Y:S01]  /*2f40*/  ULEA UR5, UR5, UR4, 0x18 ;  /* 0x0000000405057291 */ /* 0x004fe2000f8ec0ff */
[----:B------:R-:W-:Y:S01]  /*2f50*/  UMOV UR24, 0x0 ;  /* 0x0000000000187882 */ /* 0x000fe20000000000 */
[----:B------:R-:W-:-:S02]  /*2f60*/  UMOV UR25, 0x4100910 ;  /* 0x0410091000197882 */ /* 0x000fc40000000000 */
[----:B------:R-:W-:Y:S02]  /*2f70*/  UIADD3 UR10, UPT, UPT, UR5, 0x6800, URZ ;  /* 0x00006800050a7890 */ /* 0x000fe4000fffe0ff */
[----:B------:R-:W-:Y:S02]  /*2f80*/  UIADD3 UR11, UPT, UPT, UR5, 0x14800, URZ ;  /* 0x00014800050b7890 */ /* 0x000fe4000fffe0ff */
[----:B----4-:R-:W-:Y:S01]  /*2f90*/  UIADD3 UR7, UPT, UPT, UR7, 0x1f, URZ ;  /* 0x0000001f07077890 */ /* 0x010fe2000fffe0ff */
[----:B-1----:R-:W1:Y:S01]  /*2fa0*/  LDS R0, [UR5+0x160] ;  /* 0x00016005ff007984 */ /* 0x002e620008000800 */
[----:B------:R-:W-:Y:S02]  /*2fb0*/  USHF.R.U32.HI UR10, URZ, 0x4, UR10 ;  /* 0x00000004ff0a7899 */ /* 0x000fe4000801160a */
[----:B------:R-:W-:Y:S02]  /*2fc0*/  USHF.R.S32.HI UR4, URZ, 0x1f, UR7 ;  /* 0x0000001fff047899 */ /* 0x000fe40008011407 */
[----:B------:R-:W-:-:S02]  /*2fd0*/  USHF.R.U32.HI UR11, URZ, 0x4, UR11 ;  /* 0x00000004ff0b7899 */ /* 0x000fc4000801160b */
[----:B------:R-:W-:Y:S02]  /*2fe0*/  ULEA.HI UR4, UR4, UR7, URZ, 0x5 ;  /* 0x0000000704047291 */ /* 0x000fe4000f8f28ff */
[----:B------:R-:W-:Y:S02]  /*2ff0*/  ULOP3.LUT UR10, UR10, 0x3fff, URZ, 0xc0, !UPT ;  /* 0x00003fff0a0a7892 */ /* 0x000fe4000f8ec0ff */
[----:B------:R-:W-:Y:S02]  /*3000*/  USHF.R.S32.HI UR4, URZ, 0x5, UR4 ;  /* 0x00000005ff047899 */ /* 0x000fe40008011404 */
[----:B------:R-:W-:Y:S02]  /*3010*/  ULOP3.LUT UR11, UR11, 0x3fff, URZ, 0xc0, !UPT ;  /* 0x00003fff0b0b7892 */ /* 0x000fe4000f8ec0ff */
[----:B------:R-:W-:Y:S01]  /*3020*/  UISETP.LT.AND UP0, UPT, UR4, 0x1, UPT ;  /* 0x000000010400788c */ /* 0x000fe2000bf01270 */
[----:B------:R-:W-:Y:S01]  /*3030*/  UMOV UR22, 0x0 ;  /* 0x0000000000167882 */ /* 0x000fe20000000000 */
[----:B------:R-:W-:-:S02]  /*3040*/  UMOV UR23, 0x4100910 ;  /* 0x0410091000177882 */ /* 0x000fc40000000000 */
[----:B------:R-:W-:Y:S02]  /*3050*/  USEL UR9, UR4, 0x1, !UP0 ;  /* 0x0000000104097887 */ /* 0x000fe4000c000000 */
[----:B------:R-:W-:Y:S02]  /*3060*/  ULOP3.LUT UR10, UR10, 0x10000, URZ, 0xfc, !UPT ;  /* 0x000100000a0a7892 */ /* 0x000fe4000f8efcff */
[----:B------:R-:W-:Y:S02]  /*3070*/  ULOP3.LUT UR11, UR11, 0x10000, URZ, 0xfc, !UPT ;  /* 0x000100000b0b7892 */ /* 0x000fe4000f8efcff */
[----:B------:R-:W-:Y:S02]  /*3080*/  UIADD3 UR9, UPT, UPT, -UR9, URZ, URZ ;  /* 0x000000ff09097290 */ /* 0x000fe4000fffe1ff */
[----:B---3--:R-:W-:Y:S01]  /*3090*/  UISETP.GE.AND UP3, UPT, UR6, 0x1, UPT ;  /* 0x000000010600788c */ /* 0x008fe2000bf66270 */
[----:B------:R-:W-:Y:S01]  /*30a0*/  UMOV UR20, 0x0 ;  /* 0x0000000000147882 */ /* 0x000fe20000000000 */
[----:B------:R-:W-:Y:S01]  /*30b0*/  UMOV UR21, 0x4100910 ;  /* 0x0410091000157882 */ /* 0x000fe20000000000 */
[----:B------:R-:W-:Y:S01]  /*30c0*/  UMOV UR18, 0x0 ;  /* 0x0000000000127882 */ /* 0x000fe20000000000 */
[----:B------:R-:W-:Y:S01]  /*30d0*/  UMOV UR19, 0x4100910 ;  /* 0x0410091000137882 */ /* 0x000fe20000000000 */
[----:B-1----:R-:W-:-:S15]  /*30e0*/  R2UR UR16, R0 ;  /* 0x00000000001072ca */ /* 0x002fde00000e0000 */
.L_x_62:
[----:B------:R-:W-:Y:S02]  /*30f0*/  LEA R0, R10, UR5, 0x3 ;  /* 0x000000050a007c11 */ /* 0x000fe4000f8e18ff */
[----:B------:R-:W-:Y:S02]  /*3100*/  SHF.L.U32 R2, R9, 0x1f, RZ ;  /* 0x0000001f09027819 */ /* 0x000fe400000006ff */
[----:B------:R-:W-:Y:S01]  /*3110*/  PLOP3.LUT P0, PT, PT, PT, UP3, 0x80, 0x8 ;  /* 0x000000000008781c */ /* 0x000fe20003f0f038 */
[----:B------:R-:W-:Y:S01]  /*3120*/  VIADD R3, R0, 0xc0 ;  /* 0x000000c000037836 */ /* 0x000fe20000000000 */
[----:B-1----:R-:W1:Y:S02]  /*3130*/  SYNCS.PHASECHK.TRANS64.TRYWAIT P1, [R0+URZ+0xb0], R2 ;  /* 0x0000b002000075a7 */ /* 0x002e6400080211ff */
[----:B-1-3--:R-:W-:Y:S09]  /*3140*/  @!P1 BRA `(.L_x_56) ;  /* 0x0000004000789947 */ /* 0x00aff20003800000 */
.L_x_139:
[----:B------:R-:W-:Y:S01]  /*3150*/  LEA R4, R10, UR5, 0x4 ;  /* 0x000000050a047c11 */ /* 0x000fe2000f8e20ff */
[----:B------:R-:W-:Y:S01]  /*3160*/  @UP3 ULEA UR6, UR14, UR5, 0x3 ;  /* 0x000000050e063291 */ /* 0x000fe2000f8e18ff */
[----:B------:R-:W-:Y:S01]  /*3170*/  PLOP3.LUT P2, PT, PT, PT, PT, 0x80, 0x8 ;  /* 0x000000000008781c */ /* 0x000fe20003f4f070 */
[----:B------:R-:W-:Y:S01]  /*3180*/  ULEA UR7, UR15, UR5, 0x3 ;  /* 0x000000050f077291 */ /* 0x000fe2000f8e18ff */
[----:B------:R-:W-:Y:S02]  /*3190*/  PRMT R3, RZ, 0x654, R3 ;  /* 0x00000654ff037816 */ /* 0x000fe40000000003 */
[----:B------:R-:W2:Y:S01]  /*31a0*/  LDS.128 R4, [R4+0x140] ;  /* 0x0001400004047984 */ /* 0x000ea20000000c00 */
[----:B-1----:R-:W-:Y:S02]  /*31b0*/  @P0 SHF.L.U32 R2, R8, 0x1f, RZ ;  /* 0x0000001f08020819 */ /* 0x002fe400000006ff */
[----:B------:R-:W-:Y:S01]  /*31c0*/  SHF.L.U32 R0, R11, 0x1f, RZ ;  /* 0x0000001f0b007819 */ /* 0x000fe200000006ff */
[----:B------:R-:W-:Y:S01]  /*31d0*/  @!PT LDS RZ, [RZ] ;  /* 0x00000000fffff984 */ /* 0x000fe20000000800 */
[----:B------:R-:W-:Y:S01]  /*31e0*/  @!PT LDS RZ, [RZ] ;  /* 0x00000000fffff984 */ /* 0x000fe20000000800 */
[----:B------:R-:W-:Y:S01]  /*31f0*/  @!PT LDS RZ, [RZ] ;  /* 0x00000000fffff984 */ /* 0x000fe20000000800 */
[----:B------:R-:W-:Y:S01]  /*3200*/  @!PT LDS RZ, [RZ] ;  /* 0x00000000fffff984 */ /* 0x000fe20000000800 */
[----:B------:R1:W-:Y:S06]  /*3210*/  MEMBAR.ALL.CTA ;  /* 0x0000000000007992 */ /* 0x0003ec0000008000 */
[----:B-1----:R-:W1:Y:S02]  /*3220*/  FENCE.VIEW.ASYNC.S ;  /* 0x00000000000073c6 */ /* 0x002e640000000000 */
[----:B-1----:R1:W-:Y:S01]  /*3230*/  SYNCS.ARRIVE.TRANS64.RED.A1T0 RZ, [R3+URZ], RZ ;  /* 0x000000ff03ff79a7 */ /* 0x0023e200081004ff */
[----:B------:R1:W3:Y:S01]  /*3240*/  @P0 SYNCS.PHASECHK.TRANS64.TRYWAIT P2, [UR6], R2 ;  /* 0x00000002ff0005a7 */ /* 0x0002e20008041106 */
[----:B------:R-:W-:Y:S01]  /*3250*/  ULEA.HI UR6, UR15, UR15, URZ, 0x1 ;  /* 0x0000000f0f067291 */ /* 0x000fe2000f8f08ff */
[----:B--2---:R-:W-:-:S03]  /*3260*/  LOP3.LUT P1, RZ, R6, 0x1, RZ, 0xc0, !PT ;  /* 0x0000000106ff7812 */ /* 0x004fc6000782c0ff */
[----:B------:R-:W-:Y:S02]  /*3270*/  USHF.L.U32 UR8, UR6, 0x5, URZ ;  /* 0x0000000506087899 */ /* 0x000fe400080006ff */
[----:B------:R-:W-:Y:S02]  /*3280*/  ULOP3.LUT UR6, UR6, 0xffe, URZ, 0xc0, !UPT ;  /* 0x00000ffe06067892 */ /* 0x000fe4000f8ec0ff */
[----:B------:R-:W-:Y:S02]  /*3290*/  ULOP3.LUT UR8, UR8, 0xffffffc0, URZ, 0xc0, !UPT ;  /* 0xffffffc008087892 */ /* 0x000fe4000f8ec0ff */
[----:B------:R-:W-:Y:S02]  /*32a0*/  UIADD3 UR6, UPT, UPT, -UR6, UR15, URZ ;  /* 0x0000000f06067290 */ /* 0x000fe4000fffe1ff */
[----:B------:R-:W-:Y:S01]  /*32b0*/  UIADD3 UR8, UPT, UPT, UR16, UR8, URZ ;  /* 0x0000000810087290 */ /* 0x000fe2000fffe0ff */
[----:B------:R-:W2:Y:S03]  /*32c0*/  SYNCS.PHASECHK.TRANS64.TRYWAIT P0, [UR7+0xf0], R0 ;  /* 0x0000f000ff0075a7 */ /* 0x000ea60008001107 */
[----:B------:R-:W-:Y:S01]  /*32d0*/  ULEA UR8, UR6, UR8, 0x14 ;  /* 0x0000000806087291 */ /* 0x000fe2000f8ea0ff */
[----:B-123--:R-:W-:Y:S11]  /*32e0*/  @!P0 BRA `(.L_x_57) ;  /* 0x0000004000248947 */ /* 0x00eff60003800000 */
.L_x_141:
[----:B------:R-:W-:Y:S01]  /*32f0*/  IADD3 R10, PT, PT, R10, 0x1, RZ ;  /* 0x000000010a0a7810 */ /* 0x000fe20007ffe0ff */
[----:B------:R-:W-:Y:S06]  /*3300*/  BRA.U !UP3, `(.L_x_58) ;  /* 0x000000010bc07547 */ /* 0x000fec000b800000 */
[----:B------:R-:W-:Y:S01]  /*3310*/  UPLOP3.LUT UP4, UPT, UPT, UPT, UPT, 0x40, 0x4 ;  /* 0x000000000004789c */ /* 0x000fe20003f8e870 */
[----:B------:R-:W-:Y:S01]  /*3320*/  UMOV UR13, UR9 ;  /* 0x00000009000d7c82 */ /* 0x000fe20008000000 */
[----:B------:R-:W-:Y:S01]  /*3330*/  UMOV UR12, UR4 ;  /* 0x00000004000c7c82 */ /* 0x000fe20008000000 */
[----:B------:R-:W-:-:S08]  /*3340*/  UMOV UR17, UR14 ;  /* 0x0000000e00117c82 */ /* 0x000fd00008000000 */
.L_x_61:
[----:B------:R-:W-:Y:S02]  /*3350*/  UIADD3 UR13, UPT, UPT, UR13, 0x1, URZ ;  /* 0x000000010d0d7890 */ /* 0x000fe4000fffe0ff */
[----:B--2---:R-:W-:Y:S02]  /*3360*/  ULEA UR6, UR17, UR5, 0x3 ;  /* 0x0000000511067291 */ /* 0x004fe4000f8e18ff */
[----:B------:R-:W-:Y:S01]  /*3370*/  UISETP.NE.AND UP0, UPT, UR13, URZ, UPT ;  /* 0x000000ff0d00728c */ /* 0x000fe2000bf05270 */
[----:B---3--:R-:W-:Y:S10]  /*3380*/  @P2 BRA `(.L_x_59) ;  /* 0x00000000000c2947 */ /* 0x008ff40003800000 */
[----:B-1----:R-:W-:Y:S04]  /*3390*/  SHF.L.U32 R2, R8, 0x1f, RZ ;  /* 0x0000001f08027819 */ /* 0x002fe800000006ff */
[----:B------:R-:W1:Y:S02]  /*33a0*/  SYNCS.PHASECHK.TRANS64.TRYWAIT P0, [UR6], R2 ;  /* 0x00000002ff0075a7 */ /* 0x000e640008001106 */
[----:B-1----:R-:W-:Y:S05]  /*33b0*/  @!P0 BRA `(.L_x_60) ;  /* 0x0000004000088947 */ /* 0x002fea0003800000 */
.L_x_59:
[----:B------:R-:W-:Y:S01]  /*33c0*/  UISETP.NE.AND UP1, UPT, UR12, 0x1, UPT ;  /* 0x000000010c00788c */ /* 0x000fe2000bf25270 */
[----:B------:R-:W-:Y:S01]  /*33d0*/  PLOP3.LUT P2, PT, PT, PT, PT, 0x80, 0x8 ;  /* 0x000000000008781c */ /* 0x000fe20003f4f070 */
[----:B------:R-:W-:Y:S02]  /*33e0*/  UIADD3 UR14, UPT, UPT, UR17, 0x1, URZ ;  /* 0x00000001110e7890 */ /* 0x000fe4000fffe0ff */
[----:B------:R-:W-:Y:S02]  /*33f0*/  ULEA UR28, UR17, UR11, 0x9 ;  /* 0x0000000b111c7291 */ /* 0x000fe4000f8e48ff */
[----:B------:R-:W-:Y:S01]  /*3400*/  UISETP.NE.AND UP2, UPT, UR14, 0x7, UPT ;  /* 0x000000070e00788c */ /* 0x000fe2000bf45270 */
[----:B------:R-:W-:Y:S01]  /*3410*/  PLOP3.LUT P0, PT, PT, PT, UP1, 0x80, 0x8 ;  /* 0x000000000008781c */ /* 0x000fe20003f0f018 */
[----:B------:R-:W-:Y:S02]  /*3420*/  UIADD3 UR40, UPT, UPT, UR28, 0x2, URZ ;  /* 0x000000021c287890 */ /* 0x000fe4000fffe0ff */
[----:B------:R-:W-:Y:S02]  /*3430*/  USEL UR27, URZ, 0x1, UP2 ;  /* 0x00000001ff1b7887 */ /* 0x000fe40009000000 */
[----:B------:R-:W-:Y:S02]  /*3440*/  USEL UR14, UR14, URZ, UP2 ;  /* 0x000000ff0e0e7287 */ /* 0x000fe40009000000 */
[----:B------:R-:W-:Y:S02]  /*3450*/  UIADD3 UR36, UPT, UPT, UR28, 0x4, URZ ;  /* 0x000000041c247890 */ /* 0x000fe4000fffe0ff */
[----:B------:R-:W-:Y:S01]  /*3460*/  @UP1 ULEA UR26, UR14, UR5, 0x3 ;  /* 0x000000050e1a1291 */ /* 0x000fe2000f8e18ff */
[----:B------:R-:W-:Y:S01]  /*3470*/  LOP3.LUT R8, R8, UR27, RZ, 0x3c, !PT ;  /* 0x0000001b08087c12 */ /* 0x000fe2000f8e3cff */
[----:B------:R-:W-:Y:S02]  /*3480*/  UIADD3 UR32, UPT, UPT, UR28, 0x6, URZ ;  /* 0x000000061c207890 */ /* 0x000fe4000fffe0ff */
[----:B------:R-:W-:Y:S01]  /*3490*/  UIADD3 UR6, UPT, UPT, UR6, 0x38, URZ ;  /* 0x0000003806067890 */ /* 0x000fe2000fffe0ff */
[----:B-1----:R-:W-:Y:S01]  /*34a0*/  @P0 SHF.L.U32 R0, R8, 0x1f, RZ ;  /* 0x0000001f08000819 */ /* 0x002fe200000006ff */
[----:B------:R-:W-:Y:S01]  /*34b0*/  UIADD3 UR12, UPT, UPT, UR12, -0x1, URZ ;  /* 0xffffffff0c0c7890 */ /* 0x000fe2000fffe0ff */
[----:B------:R-:W-:Y:S02]  /*34c0*/  UMOV UR29, 0x40004040 ;  /* 0x40004040001d7882 */ /* 0x000fe40000000000 */
[----:B------:R2:W3:Y:S01]  /*34d0*/  @P0 SYNCS.PHASECHK.TRANS64.TRYWAIT P2, [UR26], R0 ;  /* 0x00000000ff0005a7 */ /* 0x0004e2000804111a */
[----:B------:R-:W-:Y:S01]  /*34e0*/  ULEA UR26, UR17, UR10, 0x9 ;  /* 0x0000000a111a7291 */ /* 0x000fe2000f8e48ff */
[----:B------:R-:W-:Y:S01]  /*34f0*/  UMOV UR27, 0x40004040 ;  /* 0x40004040001b7882 */ /* 0x000fe20000000000 */
[----:B------:R-:W-:Y:S02]  /*3500*/  UMOV UR41, 0x40004040 ;  /* 0x4000404000297882 */ /* 0x000fe40000000000 */
[----:B------:R-:W-:Y:S02]  /*3510*/  UIADD3 UR38, UPT, UPT, UR26, 0x2, URZ ;  /* 0x000000021a267890 */ /* 0x000fe4000fffe0ff */
[----:B------:R-:W-:Y:S02]  /*3520*/  UIADD3 UR34, UPT, UPT, UR26, 0x4, URZ ;  /* 0x000000041a227890 */ /* 0x000fe4000fffe0ff */
[----:B------:R-:W-:Y:S01]  /*3530*/  UIADD3 UR30, UPT, UPT, UR26, 0x6, URZ ;  /* 0x000000061a1e7890 */ /* 0x000fe2000fffe0ff */
[----:B------:R2:W-:Y:S01]  /*3540*/  UTCHMMA gdesc[UR26], gdesc[UR28], tmem[UR8], tmem[UR24], idesc[UR25], UP4 ;  /* 0x00ff181c1a0075ea */ /* 0x0005e2000a000008 */
[----:B------:R-:W-:Y:S01]  /*3550*/  UPLOP3.LUT UP4, UPT, UPT, UPT, UPT, 0x80, 0x8 ;  /* 0x000000000008789c */ /* 0x000fe20003f8f070 */
[----:B------:R-:W-:Y:S01]  /*3560*/  UMOV UR39, 0x40004040 ;  /* 0x4000404000277882 */ /* 0x000fe20000000000 */
[----:B------:R-:W-:Y:S01]  /*3570*/  UMOV UR37, 0x40004040 ;  /* 0x4000404000257882 */ /* 0x000fe20000000000 */
[----:B------:R2:W-:Y:S01]  /*3580*/  UTCHMMA gdesc[UR38], gdesc[UR40], tmem[UR8], tmem[UR22], idesc[UR23], UPT ;  /* 0x00ff1628260075ea */ /* 0x0005e2000b800008 */
[----:B------:R-:W-:Y:S01]  /*3590*/  UMOV UR35, 0x40004040 ;  /* 0x4000404000237882 */ /* 0x000fe20000000000 */
[----:B------:R-:W-:Y:S01]  /*35a0*/  UMOV UR33, 0x40004040 ;  /* 0x4000404000217882 */ /* 0x000fe20000000000 */
[----:B------:R-:W-:Y:S01]  /*35b0*/  UMOV UR31, 0x40004040 ;  /* 0x40004040001f7882 */ /* 0x000fe20000000000 */
[----:B------:R2:W-:Y:S01]  /*35c0*/  UTCHMMA gdesc[UR34], gdesc[UR36], tmem[UR8], tmem[UR20], idesc[UR21], UPT ;  /* 0x00ff1424220075ea */ /* 0x0005e2000b800008 */
[----:B------:R2:W-:Y:S01]  /*35d0*/  UTCHMMA gdesc[UR30], gdesc[UR32], tmem[UR8], tmem[UR18], idesc[UR19], UPT ;  /* 0x00ff12201e0075ea */ /* 0x0005e2000b800008 */
[----:B------:R2:W-:Y:S01]  /*35e0*/  UTCBAR [UR6], URZ ;  /* 0x000000ff060073e9 */ /* 0x0005e200080000ff */
[----:B------:R-:W-:Y:S01]  /*35f0*/  UMOV UR17, UR14 ;  /* 0x0000000e00117c82 */ /* 0x000fe20008000000 */
[----:B------:R-:W-:Y:S05]  /*3600*/  BRA.U UP0, `(.L_x_61) ;  /* 0xfffffffd00507547 */ /* 0x000fea000b83ffff */
.L_x_58:
[----:B------:R-:W-:Y:S01]  /*3610*/  UIADD3 UR15, UPT, UPT, UR15, 0x1, URZ ;  /* 0x000000010f0f7890 */ /* 0x000fe2000fffe0ff */
[C---:B------:R-:W-:Y:S01]  /*3620*/  ISETP.NE.AND P0, PT, R10.reuse, 0x2, PT ;  /* 0x000000020a00780c */ /* 0x040fe20003f05270 */
[----:B------:R-:W-:Y:S02]  /*3630*/  UIADD3 UR7, UPT, UPT, UR7, 0xd0, URZ ;  /* 0x000000d007077890 */ /* 0x000fe4000fffe0ff */
[----:B------:R-:W-:Y:S01]  /*3640*/  UISETP.NE.AND UP0, UPT, UR15, 0x4, UPT ;  /* 0x000000040f00788c */ /* 0x000fe2000bf05270 */
[----:B-12---:R-:W-:Y:S02]  /*3650*/  SEL R0, RZ, 0x1, P0 ;  /* 0x00000001ff007807 */ /* 0x006fe40000000000 */
[----:B------:R-:W-:Y:S01]  /*3660*/  SEL R10, R10, RZ, P0 ;  /* 0x000000ff0a0a7207 */ /* 0x000fe20000000000 */
[----:B------:R-:W-:Y:S01]  /*3670*/  USEL UR6, URZ, 0x1, UP0 ;  /* 0x00000001ff067887 */ /* 0x000fe20008000000 */
[----:B------:R-:W-:Y:S01]  /*3680*/  LOP3.LUT R9, R9, R0, RZ, 0x3c, !PT ;  /* 0x0000000009097212 */ /* 0x000fe200078e3cff */
[----:B------:R-:W-:Y:S01]  /*3690*/  USEL UR15, UR15, URZ, UP0 ;  /* 0x000000ff0f0f7287 */ /* 0x000fe20008000000 */
[----:B------:R1:W-:Y:S03]  /*36a0*/  UTCBAR [UR7], URZ ;  /* 0x000000ff070073e9 */ /* 0x0003e600080000ff */
[----:B------:R-:W-:Y:S01]  /*36b0*/  LOP3.LUT R11, R11, UR6, RZ, 0x3c, !PT ;  /* 0x000000060b0b7c12 */ /* 0x000fe2000f8e3cff */
[----:B------:R-:W-:Y:S07]  /*36c0*/  @P1 BRA `(.L_x_62) ;  /* 0xfffffff800881947 */ /* 0x000fee000383ffff */
[----:B------:R-:W2:Y:S01]  /*36d0*/  S2UR UR4, SR_CgaCtaId ;  /* 0x00000000000479c3 */ /* 0x000ea20000008800 */
[----:B------:R-:W-:Y:S01]  /*36e0*/  ELECT P0, URZ, PT ;  /* 0x0000000000ff782f */ /* 0x000fe20003800000 */
[----:B------:R-:W-:Y:S01]  /*36f0*/  IMAD.MOV.U32 R0, RZ, RZ, 0x1 ;  /* 0x00000001ff007424 */ /* 0x000fe200078e00ff */
[----:B------:R-:W-:Y:S01]  /*3700*/  UIADD3 UR5, UPT, UPT, UR5, 0xf0, URZ ;  /* 0x000000f005057890 */ /* 0x000fe2000fffe0ff */
[----:B------:R-:W-:Y:S01]  /*3710*/  SHF.L.U32 R2, R11, 0x1f, RZ ;  /* 0x0000001f0b027819 */ /* 0x000fe200000006ff */
[----:B------:R-:W-:-:S03]  /*3720*/  UMOV UR6, 0x40 ;  /* 0x0000004000067882 */ /* 0x000fc60000000000 */
[----:B------:R-:W-:Y:S01]  /*3730*/  UVIRTCOUNT.DEALLOC.SMPOOL 0x80 ;  /* 0x000000800000784c */ /* 0x000fe20000000000 */
[----:B--2---:R-:W-:Y:S02]  /*3740*/  ULEA UR4, UR4, UR6, 0x18 ;  /* 0x0000000604047291 */ /* 0x004fe4000f8ec0ff */
[----:B------:R-:W-:-:S07]  /*3750*/  ULEA UR6, UR15, UR5, 0x3 ;  /* 0x000000050f067291 */ /* 0x000fce000f8e18ff */
[----:B------:R2:W-:Y:S02]  /*3760*/  @P0 STS.U8 [UR4+0x1c], R0 ;  /* 0x00001c00ff000988 */ /* 0x0005e40008000004 */
[----:B------:R-:W4:Y:S02]  /*3770*/  SYNCS.PHASECHK.TRANS64.TRYWAIT P0, [UR6], R2 ;  /* 0x00000002ff0075a7 */ /* 0x000f240008001106 */
[----:B--2-4-:R-:W-:Y:S05]  /*3780*/  @!P0 BRA `(.L_x_63) ;  /* 0x0000003c002c8947 */ /* 0x014fea0003800000 */
.L_x_144:
[----:B-1----:R-:W-:-:S04]  /*3790*/  UIADD3 UR7, UPT, UPT, UR15, 0x1, URZ ;  /* 0x000000010f077890 */ /* 0x002fc8000fffe0ff */
[----:B------:R-:W-:-:S04]  /*37a0*/  UISETP.NE.AND UP0, UPT, UR7, 0x4, UPT ;  /* 0x000000040700788c */ /* 0x000fc8000bf05270 */
[----:B------:R-:W-:Y:S02]  /*37b0*/  USEL UR8, URZ, 0x1, UP0 ;  /* 0x00000001ff087887 */ /* 0x000fe40008000000 */
[----:B------:R-:W-:-:S04]  /*37c0*/  USEL UR7, UR7, URZ, UP0 ;  /* 0x000000ff07077287 */ /* 0x000fc80008000000 */
[----:B------:R-:W-:Y:S01]  /*37d0*/  ULEA UR6, UR7, UR5, 0x3 ;  /* 0x0000000507067291 */ /* 0x000fe2000f8e18ff */
[----:B--2---:R-:W-:-:S04]  /*37e0*/  LOP3.LUT R2, R11, UR8, RZ, 0x3c, !PT ;  /* 0x000000080b027c12 */ /* 0x004fc8000f8e3cff */
[----:B------:R-:W-:-:S04]  /*37f0*/  SHF.L.U32 R3, R2, 0x1f, RZ ;  /* 0x0000001f02037819 */ /* 0x000fc800000006ff */
[----:B------:R-:W1:Y:S02]  /*3800*/  SYNCS.PHASECHK.TRANS64.TRYWAIT P0, [UR6], R3 ;  /* 0x00000003ff0075a7 */ /* 0x000e640008001106 */
[----:B-1----:R-:W-:Y:S05]  /*3810*/  @!P0 BRA `(.L_x_64) ;  /* 0x0000003c00208947 */ /* 0x002fea0003800000 */
.L_x_146:
        /* <DEDUP_REMOVED lines=9> */
.L_x_148:
[----:B------:R-:W-:-:S04]  /*38b0*/  UIADD3 UR7, UPT, UPT, UR7, 0x1, URZ ;  /* 0x0000000107077890 */ /* 0x000fc8000fffe0ff */
[----:B------:R-:W-:-:S04]  /*38c0*/  UISETP.NE.AND UP0, UPT, UR7, 0x4, UPT ;  /* 0x000000040700788c */ /* 0x000fc8000bf05270 */
[----:B------:R-:W-:Y:S02]  /*38d0*/  USEL UR6, URZ, 0x1, UP0 ;  /* 0x00000001ff067887 */ /* 0x000fe40008000000 */
[----:B------:R-:W-:-:S04]  /*38e0*/  USEL UR7, UR7, URZ, UP0 ;  /* 0x000000ff07077287 */ /* 0x000fc80008000000 */
[----:B------:R-:W-:Y:S01]  /*38f0*/  ULEA UR7, UR7, UR5, 0x3 ;  /* 0x0000000507077291 */ /* 0x000fe2000f8e18ff */
[----:B------:R-:W-:-:S04]  /*3900*/  LOP3.LUT R2, R2, UR6, RZ, 0x3c, !PT ;  /* 0x0000000602027c12 */ /* 0x000fc8000f8e3cff */
[----:B------:R-:W-:-:S04]  /*3910*/  SHF.L.U32 R2, R2, 0x1f, RZ ;  /* 0x0000001f02027819 */ /* 0x000fc800000006ff */
[----:B------:R-:W2:Y:S02]  /*3920*/  SYNCS.PHASECHK.TRANS64.TRYWAIT P0, [UR7], R2 ;  /* 0x00000002ff0075a7 */ /* 0x000ea40008001107 */
[----:B--2---:R-:W-:Y:S05]  /*3930*/  @!P0 BRA `(.L_x_66) ;  /* 0x0000003c00088947 */ /* 0x004fea0003800000 */
.L_x_150:
[----:B------:R-:W-:Y:S01]  /*3940*/  NOP ;  /* 0x0000000000007918 */ /* 0x000fe20000000000 */
[----:B-1----:R-:W1:Y:S01]  /*3950*/  LDS R0, [UR4+0x14] ;  /* 0x00001404ff007984 */ /* 0x002e620008000800 */
[----:B------:R-:W-:Y:S01]  /*3960*/  ULOP3.LUT UR6, UR16, 0xffff, URZ, 0xc0, !UPT ;  /* 0x0000ffff10067892 */ /* 0x000fe2000f8ec0ff */
[----:B------:R-:W-:Y:S01]  /*3970*/  UMOV UR8, 0xffff ;  /* 0x0000ffff00087882 */ /* 0x000fe20000000000 */
[----:B------:R-:W-:Y:S02]  /*3980*/  UMOV UR5, 0x1 ;  /* 0x0000000100057882 */ /* 0x000fe40000000000 */
[----:B------:R-:W-:-:S04]  /*3990*/  USHF.R.U32.HI UR6, URZ, 0x5, UR6 ;  /* 0x00000005ff067899 */ /* 0x000fc80008011606 */
[----:B------:R-:W-:Y:S02]  /*39a0*/  USHF.L.U32 UR8, UR8, UR6, URZ ;  /* 0x0000000608087299 */ /* 0x000fe400080006ff */
[----:B------:R-:W-:-:S04]  /*39b0*/  USHF.L.U32 UR5, UR5, UR6, URZ ;  /* 0x0000000605057299 */ /* 0x000fc800080006ff */
[----:B-1----:R-:W-:-:S04]  /*39c0*/  LOP3.LUT R0, R0, UR8, RZ, 0xc0, !PT ;  /* 0x0000000800007c12 */ /* 0x002fc8000f8ec0ff */
[----:B------:R-:W-:-:S13]  /*39d0*/  ISETP.NE.AND P0, PT, R0, UR8, PT ;  /* 0x0000000800007c0c */ /* 0x000fda000bf05270 */
[----:B------:R-:W-:Y:S05]  /*39e0*/  @P0 BRA `(.L_x_67) ;  /* 0x0000000000580947 */ /* 0x000fea0003800000 */
[----:B------:R-:W1:Y:S02]  /*39f0*/  LDS R0, [UR4+0x18] ;  /* 0x00001804ff007984 */ /* 0x000e640008000800 */
[----:B-1----:R-:W-:-:S04]  /*3a00*/  LOP3.LUT R0, R0, UR5, RZ, 0xc0, !PT ;  /* 0x0000000500007c12 */ /* 0x002fc8000f8ec0ff */
[----:B------:R-:W-:-:S13]  /*3a10*/  ISETP.NE.AND P0, PT, R0, UR5, PT ;  /* 0x0000000500007c0c */ /* 0x000fda000bf05270 */
[----:B------:R-:W-:Y:S05]  /*3a20*/  @P0 BRA `(.L_x_68) ;  /* 0x00000000003c0947 */ /* 0x000fea0003800000 */
[----:B------:R-:W1:Y:S01]  /*3a30*/  S2R R2, SR_LANEID ;  /* 0x0000000000027919 */ /* 0x000e620000000000 */
[----:B------:R-:W-:Y:S01]  /*3a40*/  ULOP3.LUT UR8, URZ, UR8, URZ, 0x33, !UPT ;  /* 0x00000008ff087292 */ /* 0x000fe2000f8e33ff */
[----:B------:R-:W-:Y:S02]  /*3a50*/  VOTEU.ANY UR7, UPT, PT ;  /* 0x0000000000077886 */ /* 0x000fe400038e0100 */
[----:B------:R-:W-:-:S03]  /*3a60*/  UFLO.U32 UR7, UR7 ;  /* 0x00000007000772bd */ /* 0x000fc600080e0000 */
[----:B------:R-:W-:-:S04]  /*3a70*/  IMAD.U32 R0, RZ, RZ, UR8 ;  /* 0x00000008ff007e24 */ /* 0x000fc8000f8e00ff */
[----:B------:R2:W4:Y:S02]  /*3a80*/  REDUX UR6, R0 ;  /* 0x00000000000673c4 */ /* 0x0005240000000000 */
[----:B------:R1:W-:Y:S02]  /*3a90*/  UTCATOMSWS.AND URZ, UR8 ;  /* 0x0000000800ff79e3 */ /* 0x0003e40008000000 */
[----:B-1----:R-:W-:Y:S02]  /*3aa0*/  ISETP.EQ.U32.AND P0, PT, R2, UR7, PT ;  /* 0x0000000702007c0c */ /* 0x002fe4000bf02070 */
[----:B--2---:R-:W-:Y:S02]  /*3ab0*/  LOP3.LUT R0, RZ, UR5, RZ, 0x33, !PT ;  /* 0x00000005ff007c12 */ /* 0x004fe4000f8e33ff */
[----:B----4-:R-:W-:Y:S02]  /*3ac0*/  MOV R2, UR6 ;  /* 0x0000000600027c02 */ /* 0x010fe40008000f00 */
[----:B------:R-:W1:Y:S07]  /*3ad0*/  REDUX UR5, R0 ;  /* 0x00000000000573c4 */ /* 0x000e6e0000000000 */
[----:B------:R2:W-:Y:S01]  /*3ae0*/  @P0 ATOMS.AND RZ, [UR4+0x14], R2 ;  /* 0x00001402ffff098c */ /* 0x0005e2000a800004 */
[----:B-1----:R-:W-:-:S05]  /*3af0*/  IMAD.U32 R0, RZ, RZ, UR5 ;  /* 0x00000005ff007e24 */ /* 0x002fca000f8e00ff */
[----:B------:R2:W-:Y:S01]  /*3b00*/  @P0 ATOMS.AND RZ, [UR4+0x18], R0 ;  /* 0x00001800ffff098c */ /* 0x0005e2000a800004 */
[----:B------:R-:W-:Y:S05]  /*3b10*/  BRA `(.L_x_69) ;  /* 0x0000000000147947 */ /* 0x000fea0003800000 */
.L_x_68:
[----:B------:R-:W-:Y:S02]  /*3b20*/  MOV R2, 0x3b40 ;  /* 0x00003b4000027802 */ /* 0x000fe40000000f00 */
[----:B---3-5:R-:W-:Y:S05]  /*3b30*/  CALL.REL.NOINC `($__internal_0_$__cuda_sm10x_tcgen05_guardrail_trap_col_being_dealloced_not_returned_by_alloc) ;  /* 0x0000003c007c7944 */ /* 0x028fea0003c00000 */
[----:B------:R-:W-:Y:S05]  /*3b40*/  BRA `(.L_x_69) ;  /* 0x0000000000087947 */ /* 0x000fea0003800000 */
.L_x_67:
[----:B------:R-:W-:Y:S02]  /*3b50*/  MOV R2, 0x3b70 ;  /* 0x00003b7000027802 */ /* 0x000fe40000000f00 */
[----:B---3-5:R-:W-:Y:S05]  /*3b60*/  CALL.REL.NOINC `($__internal_2_$__cuda_sm10x_tcgen05_guardrail_trap_unallocated_columns_being_dealloced) ;  /* 0x0000003c00887944 */ /* 0x028fea0003c00000 */
.L_x_69:
[----:B------:R-:W-:Y:S01]  /*3b70*/  NOP ;  /* 0x0000000000007918 */ /* 0x000fe20000000000 */
[----:B------:R-:W-:Y:S05]  /*3b80*/  EXIT ;  /* 0x000000000000794d */ /* 0x000fea0003800000 */
.L_x_51:
[----:B------:R-:W-:-:S09]  /*3b90*/  UISETP.NE.OR UP2, UPT, UR8, 0x3, !UP2 ;  /* 0x000000030800788c */ /* 0x000fd2000d745670 */
[----:B------:R-:W-:Y:S05]  /*3ba0*/  BRA.U UP2, `(.L_x_70) ;  /* 0x0000000d02ac7547 */ /* 0x000fea000b800000 */
[----:B------:R-:W1:Y:S01]  /*3bb0*/  LDC R0, c[0x0][0xb30] ;  /* 0x0002cc00ff007b82 */ /* 0x000e620000000800 */
[----:B------:R-:W2:Y:S01]  /*3bc0*/  LDCU.64 UR8, c[0x0][0x888] ;  /* 0x00011100ff0877ac */ /* 0x000ea20008000a00 */
[----:B------:R-:W-:Y:S01]  /*3bd0*/  IMAD.MOV.U32 R32, RZ, RZ, 0x1 ;  /* 0x00000001ff207424 */ /* 0x000fe200078e00ff */
[----:B------:R-:W-:Y:S01]  /*3be0*/  CS2R R28, SRZ ;  /* 0x00000000001c7805 */ /* 0x000fe2000001ff00 */
[----:B------:R-:W-:Y:S01]  /*3bf0*/  IMAD.MOV.U32 R25, RZ, RZ, 0x2000 ;  /* 0x00002000ff197424 */ /* 0x000fe200078e00ff */
[----:B------:R-:W4:Y:S03]  /*3c00*/  LDCU.64 UR4, c[0x0][0x890] ;  /* 0x00011200ff0477ac */ /* 0x000f260008000a00 */
[----:B------:R-:W3:Y:S01]  /*3c10*/  LDC R24, c[0x0][0x370] ;  /* 0x0000dc00ff187b82 */ /* 0x000ee20000000800 */
[----:B------:R-:W-:Y:S01]  /*3c20*/  UMOV UR7, 0x400 ;  /* 0x0000040000077882 */ /* 0x000fe20000000000 */
[----:B------:R-:W-:-:S02]  /*3c30*/  UPLOP3.LUT UP1, UPT, UPT, UPT, UPT, 0x40, 0x4 ;  /* 0x000000000004789c */ /* 0x000fc40003f2e870 */
[----:B------:R-:W-:Y:S01]  /*3c40*/  ULEA UR7, UR37, UR7, 0x18 ;  /* 0x0000000725077291 */ /* 0x000fe2000f8ec0ff */
[----:B------:R-:W-:-:S03]  /*3c50*/  UMOV UR13, URZ ;  /* 0x000000ff000d7c82 */ /* 0x000fc60008000000 */
[----:B------:R-:W3:Y:S01]  /*3c60*/  LDC R3, c[0x0][0xb0c] ;  /* 0x0002c300ff037b82 */ /* 0x000ee20000000800 */
[----:B--2---:R-:W-:Y:S02]  /*3c70*/  UISETP.NE.U32.AND UP3, UPT, UR8, URZ, UPT ;  /* 0x000000ff0800728c */ /* 0x004fe4000bf65070 */
[----:B----4-:R-:W-:-:S05]  /*3c80*/  UISETP.NE.U32.AND UP4, UPT, UR4, URZ, UPT ;  /* 0x000000ff0400728c */ /* 0x010fca000bf85070 */
[----:B------:R-:W2:Y:S01]  /*3c90*/  LDC R18, c[0x0][0xb20] ;  /* 0x0002c800ff127b82 */ /* 0x000ea20000000800 */
[----:B-1----:R-:W-:Y:S01]  /*3ca0*/  ISETP.NE.AND P1, PT, R0, 0x1, PT ;  /* 0x000000010000780c */ /* 0x002fe20003f25270 */
[----:B------:R-:W-:Y:S02]  /*3cb0*/  UISETP.NE.AND.EX UP3, UPT, UR9, URZ, UPT, UP3 ;  /* 0x000000ff0900728c */ /* 0x000fe4000bf65330 */
[----:B------:R-:W-:-:S04]  /*3cc0*/  UISETP.NE.AND.EX UP4, UPT, UR5, URZ, UPT, UP4 ;  /* 0x000000ff0500728c */ /* 0x000fc8000bf85340 */
[----:B------:R-:W1:Y:S08]  /*3cd0*/  LDC.64 R30, c[0x0][0x348] ;  /* 0x0000d200ff1e7b82 */ /* 0x000e700000000a00 */
[----:B------:R-:W4:Y:S08]  /*3ce0*/  LDC.64 R16, c[0x0][0xb10] ;  /* 0x0002c400ff107b82 */ /* 0x000f300000000a00 */
[----:B------:R-:W1:Y:S08]  /*3cf0*/  LDC.64 R6, c[0x0][0xb18] ;  /* 0x0002c600ff067b82 */ /* 0x000e700000000a00 */
[----:B------:R-:W1:Y:S08]  /*3d00*/  LDC.64 R4, c[0x0][0xb28] ;  /* 0x0002ca00ff047b82 */ /* 0x000e700000000a00 */
[----:B--23--:R-:W1:Y:S02]  /*3d10*/  LDC R19, c[0x0][0x374] ;  /* 0x0000dd00ff137b82 */ /* 0x00ce640000000800 */
.L_x_79:
[C---:B------:R-:W-:Y:S02]  /*3d20*/  LEA R0, R29.reuse, UR7, 0x3 ;  /* 0x000000071d007c11 */ /* 0x040fe4000f8e18ff */
[----:B------:R-:W-:Y:S02]  /*3d30*/  SHF.L.U32 R2, R28, 0x1f, RZ ;  /* 0x0000001f1c027819 */ /* 0x000fe400000006ff */
[----:B------:R-:W-:Y:S02]  /*3d40*/  LEA R20, R29, UR7, 0x4 ;  /* 0x000000071d147c11 */ /* 0x000fe4000f8e20ff */
[----:B--2---:R-:W2:Y:S02]  /*3d50*/  SYNCS.PHASECHK.TRANS64.TRYWAIT P0, [R0+URZ+0xb0], R2 ;  /* 0x0000b002000075a7 */ /* 0x004ea400080011ff */
[----:B--2---:R-:W-:Y:S05]  /*3d60*/  @!P0 BRA `(.L_x_71) ;  /* 0x0000003800148947 */ /* 0x004fea0003800000 */
.L_x_151:
[----:B------:R-:W-:Y:S01]  /*3d70*/  ISETP.GE.AND P0, PT, R26, 0x1, PT ;  /* 0x000000011a00780c */ /* 0x000fe20003f06270 */
[----:B------:R-:W3:Y:S01]  /*3d80*/  LDS.128 R20, [R20+0x140] ;  /* 0x0001400014147984 */ /* 0x000ee20000000c00 */
[----:B--2---:R-:W-:Y:S01]  /*3d90*/  VIADD R0, R0, 0xc0 ;  /* 0x000000c000007836 */ /* 0x004fe20000000000 */
[----:B------:R-:W-:Y:S01]  /*3da0*/  @!PT LDS RZ, [RZ] ;  /* 0x00000000fffff984 */ /* 0x000fe20000000800 */
[----:B------:R-:W-:Y:S01]  /*3db0*/  @!PT LDS RZ, [RZ] ;  /* 0x00000000fffff984 */ /* 0x000fe20000000800 */
[----:B------:R-:W-:Y:S01]  /*3dc0*/  @!PT LDS RZ, [RZ] ;  /* 0x00000000fffff984 */ /* 0x000fe20000000800 */
[----:B------:R-:W-:Y:S01]  /*3dd0*/  @!PT LDS RZ, [RZ] ;  /* 0x00000000fffff984 */ /* 0x000fe20000000800 */
[----:B------:R2:W-:Y:S06]  /*3de0*/  MEMBAR.ALL.CTA ;  /* 0x0000000000007992 */ /* 0x0005ec0000008000 */
[----:B--2---:R-:W2:Y:S01]  /*3df0*/  FENCE.VIEW.ASYNC.S ;  /* 0x00000000000073c6 */ /* 0x004ea20000000000 */
[----:B------:R-:W-:Y:S04]  /*3e00*/  PRMT R0, RZ, 0x654, R0 ;  /* 0x00000654ff007816 */ /* 0x000fe80000000000 */
[----:B--2---:R2:W-:Y:S01]  /*3e10*/  SYNCS.ARRIVE.TRANS64.RED.A1T0 RZ, [R0+URZ], RZ ;  /* 0x000000ff00ff79a7 */ /* 0x0045e200081004ff */
[----:B---3--:R-:W-:Y:S11]  /*3e20*/  LOP3.LUT P3, RZ, R22, 0x1, RZ, 0xc0, !PT ;  /* 0x0000000116ff7812 */ /* 0x008ff6000786c0ff */
[----:B------:R-:W-:Y:S02]  /*3e30*/  @!UPT UIADD3 URZ, UPT, UPT, URZ, URZ, URZ ;  /* 0x000000fffffff290 */ /* 0x000fe4000fffe0ff */
[----:B------:R-:W-:Y:S02]  /*3e40*/  @P3 MOV R11, R20 ;  /* 0x00000014000b3202 */ /* 0x000fe40000000f00 */
[----:B------:R-:W-:Y:S01]  /*3e50*/  @P3 LOP3.LUT R10, R21, 0xffff, RZ, 0xc0, !PT ;  /* 0x0000ffff150a3812 */ /* 0x000fe200078ec0ff */
[----:B--2---:R-:W-:Y:S06]  /*3e60*/  @!P0 BRA `(.L_x_72) ;  /* 0x0000000000a48947 */ /* 0x004fec0003800000 */
[-C--:B-1----:R-:W-:Y:S01]  /*3e70*/  IMAD.HI.U32 R0, R19, R7.reuse, RZ ;  /* 0x0000000713007227 */ /* 0x082fe200078e00ff */
[----:B------:R-:W-:Y:S02]  /*3e80*/  ISETP.NE.AND P0, PT, R6, 0x1, PT ;  /* 0x000000010600780c */ /* 0x000fe40003f05270 */
[----:B------:R-:W-:Y:S01]  /*3e90*/  ISETP.NE.AND P2, PT, R26, 0x1, PT ;  /* 0x000000011a00780c */ /* 0x000fe20003f45270 */
[----:B----4-:R-:W-:Y:S01]  /*3ea0*/  IMAD.HI.U32 R9, R24, R16, RZ ;  /* 0x0000001018097227 */ /* 0x010fe200078e00ff */
[----:B------:R-:W-:Y:S02]  /*3eb0*/  SHF.R.U32.HI R0, RZ, R18, R0 ;  /* 0x00000012ff007219 */ /* 0x000fe40000011600 */
[----:B------:R-:W-:Y:S01]  /*3ec0*/  ISETP.NE.AND P4, PT, R3, 0x1, PT ;  /* 0x000000010300780c */ /* 0x000fe20003f85270 */
[----:B------:R-:W-:Y:S01]  /*3ed0*/  IMAD.HI.U32 R13, R10, R7, RZ ;  /* 0x000000070a0d7227 */ /* 0x000fe200078e00ff */
[----:B------:R-:W-:Y:S02]  /*3ee0*/  SHF.R.U32.HI R9, RZ, R17, R9 ;  /* 0x00000011ff097219 */ /* 0x000fe40000011609 */
[----:B------:R-:W-:Y:S01]  /*3ef0*/  SEL R0, R19, R0, !P0 ;  /* 0x0000000013007207 */ /* 0x000fe20004000000 */
[----:B------:R-:W-:Y:S01]  /*3f00*/  IMAD.HI.U32 R12, R11, R16, RZ ;  /* 0x000000100b0c7227 */ /* 0x000fe200078e00ff */
[----:B------:R-:W-:Y:S03]  /*3f10*/  SEL R9, R24, R9, !P4 ;  /* 0x0000000918097207 */ /* 0x000fe60006000000 */
[-C--:B------:R-:W-:Y:S01]  /*3f20*/  IMAD.HI.U32 R8, R0, R4.reuse, RZ ;  /* 0x0000000400087227 */ /* 0x080fe200078e00ff */
[----:B------:R-:W-:Y:S03]  /*3f30*/  SHF.R.U32.HI R12, RZ, R17, R12 ;  /* 0x00000011ff0c7219 */ /* 0x000fe6000001160c */
[----:B------:R-:W-:Y:S01]  /*3f40*/  IMAD.HI.U32 R2, R9, R4, RZ ;  /* 0x0000000409027227 */ /* 0x000fe200078e00ff */
[-C--:B------:R-:W-:Y:S02]  /*3f50*/  @P2 SHF.R.U32.HI R0, RZ, R5.reuse, R8 ;  /* 0x00000005ff002219 */ /* 0x080fe40000011608 */
[----:B------:R-:W-:Y:S02]  /*3f60*/  SHF.R.U32.HI R8, RZ, R18, R13 ;  /* 0x00000012ff087219 */ /* 0x000fe4000001160d */
[----:B------:R-:W-:Y:S01]  /*3f70*/  @P2 SHF.R.U32.HI R9, RZ, R5, R2 ;  /* 0x00000005ff092219 */ /* 0x000fe20000011602 */
[----:B------:R-:W-:Y:S01]  /*3f80*/  IMAD R0, R26, R0, RZ ;  /* 0x000000001a007224 */ /* 0x000fe200078e02ff */
[----:B------:R-:W-:Y:S02]  /*3f90*/  SEL R8, R10, R8, !P0 ;  /* 0x000000080a087207 */ /* 0x000fe40004000000 */
[----:B------:R-:W-:Y:S01]  /*3fa0*/  SEL R2, R11, R12, !P4 ;  /* 0x0000000c0b027207 */ /* 0x000fe20006000000 */
[----:B------:R-:W-:Y:S01]  /*3fb0*/  IMAD R12, R26, R9, RZ ;  /* 0x000000091a0c7224 */ /* 0x000fe200078e02ff */
[C---:B------:R-:W-:Y:S01]  /*3fc0*/  ISETP.GE.AND P0, PT, R8.reuse, R0, PT ;  /* 0x000000000800720c */ /* 0x040fe20003f06270 */
[----:B------:R-:W-:Y:S03]  /*3fd0*/  IMAD.HI.U32 R0, R8, R4, RZ ;  /* 0x0000000408007227 */ /* 0x000fe600078e00ff */
[----:B------:R-:W-:Y:S02]  /*3fe0*/  ISETP.GE.OR P0, PT, R2, R12, P0 ;  /* 0x0000000c0200720c */ /* 0x000fe40000706670 */
[-C--:B------:R-:W-:Y:S04]  /*3ff0*/  SHF.R.U32.HI R0, RZ, R5.reuse, R0 ;  /* 0x00000005ff007219 */ /* 0x080fe80000011600 */
[----:B------:R-:W-:Y:S05]  /*4000*/  SEL R13, R8, R0, !P2 ;  /* 0x00000000080d7207 */ /* 0x000fea0005000000 */
[----:B------:R-:W-:Y:S02]  /*4010*/  IMAD.MOV R12, RZ, RZ, -R13 ;  /* 0x000000ffff0c7224 */ /* 0x000fe400078e0a0d */
[----:B------:R-:W-:Y:S04]  /*4020*/  @!P0 IMAD.HI.U32 R0, R2, R4, RZ ;  /* 0x0000000402008227 */ /* 0x000fe800078e00ff */
[----:B------:R-:W-:Y:S01]  /*4030*/  IMAD R12, R26, R12, R8 ;  /* 0x0000000c1a0c7224 */ /* 0x000fe200078e0208 */
[----:B------:R-:W-:Y:S04]  /*4040*/  @!P0 SHF.R.U32.HI R0, RZ, R5, R0 ;  /* 0x00000005ff008219 */ /* 0x000fe80000011600 */
[----:B------:R-:W-:Y:S04]  /*4050*/  @!P0 SEL R0, R2, R0, !P2 ;  /* 0x0000000002008207 */ /* 0x000fe80005000000 */
[----:B------:R-:W-:Y:S01]  /*4060*/  @!P0 IADD3 R13, PT, PT, R13, -R0, RZ ;  /* 0x800000000d0d8210 */ /* 0x000fe20007ffe0ff */
[----:B------:R-:W-:Y:S01]  /*4070*/  @!P0 IMAD R0, R9, R12, R0 ;  /* 0x0000000c09008224 */ /* 0x000fe200078e0200 */
[----:B------:R-:W-:Y:S01]  /*4080*/  IADD3 R9, PT, PT, -R8, RZ, RZ ;  /* 0x000000ff08097210 */ /* 0x000fe20007ffe1ff */
[--C-:B------:R-:W-:Y:S02]  /*4090*/  IMAD.MOV R12, RZ, RZ, -R2.reuse ;  /* 0x000000ffff0c7224 */ /* 0x100fe400078e0a02 */
[----:B------:R-:W-:Y:S02]  /*40a0*/  @!P0 IMAD R8, R13, R26, R2 ;  /* 0x0000001a0d088224 */ /* 0x000fe400078e0202 */
[----:B------:R-:W-:Y:S02]  /*40b0*/  @!P0 IMAD.MOV.U32 R2, RZ, RZ, R0 ;  /* 0x000000ffff028224 */ /* 0x000fe400078e0000 */
[----:B------:R-:W-:Y:S02]  /*40c0*/  IMAD R11, R3, R12, R11 ;  /* 0x0000000c030b7224 */ /* 0x000fe400078e020b */
[----:B------:R-:W-:Y:S02]  /*40d0*/  IMAD R10, R6, R9, R10 ;  /* 0x00000009060a7224 */ /* 0x000fe400078e020a */
[----:B------:R-:W-:Y:S02]  /*40e0*/  IMAD R11, R2, R3, R11 ;  /* 0x00000003020b7224 */ /* 0x000fe400078e020b */
[----:B------:R-:W-:Y:S02]  /*40f0*/  IMAD R10, R8, R6, R10 ;  /* 0x00000006080a7224 */ /* 0x000fe400078e020a */
.L_x_72:
[----:B------:R-:W-:Y:S05]  /*4100*/  BRA.U UP1, `(.L_x_73) ;  /* 0x0000000101107547 */ /* 0x000fea000b800000 */
[----:B------:R-:W-:Y:S04]  /*4110*/  MOV R2, UR6 ;  /* 0x0000000600027c02 */ /* 0x000fe80008000f00 */
[----:B------:R-:W-:Y:S04]  /*4120*/  SHF.L.U32 R2, R2, 0x1f, RZ ;  /* 0x0000001f02027819 */ /* 0x000fe800000006ff */
[----:B------:R-:W2:Y:S02]  /*4130*/  SYNCS.PHASECHK.TRANS64.TRYWAIT P0, [UR7+0xa8], R2 ;  /* 0x0000a802ff0075a7 */ /* 0x000ea40008001107 */
[----:B--2---:R-:W-:Y:S05]  /*4140*/  @!P0 BRA `(.L_x_74) ;  /* 0x0000003400308947 */ /* 0x004fea0003800000 */
.L_x_73:
[----:B------:R-:W-:Y:S02]  /*4150*/  R2UR UR11, R15 ;  /* 0x000000000f0b72ca */ /* 0x000fe400000e0000 */
[----:B------:R-:W-:Y:S02]  /*4160*/  R2UR UR10, R14 ;  /* 0x000000000e0a72ca */ /* 0x000fe400000e0000 */
[----:B------:R-:W-:Y:S04]  /*4170*/  ISETP.NE.U32.AND P2, PT, RZ, UR4, PT ;  /* 0x00000004ff007c0c */ /* 0x000fe8000bf45070 */
[----:B------:R-:W-:Y:S05]  /*4180*/  ISETP.NE.AND.EX P2, PT, RZ, UR5, PT, P2 ;  /* 0x00000005ff007c0c */ /* 0x000fea000bf45320 */
[----:B------:R-:W-:Y:S02]  /*4190*/  USHF.L.U32 UR11, UR11, 0x6, URZ ;  /* 0x000000060b0b7899 */ /* 0x000fe400080006ff */
[----:B------:R-:W-:Y:S01]  /*41a0*/  USHF.L.U32 UR10, UR10, 0x6, URZ ;  /* 0x000000060a0a7899 */ /* 0x000fe200080006ff */
[----:B------:R-:W-:Y:S11]  /*41b0*/  BRA.U !UP4, `(.L_x_75) ;  /* 0x000000010c347547 */ /* 0x000ff6000b800000 */
[----:B------:R-:W-:Y:S01]  /*41c0*/  UPLOP3.LUT UP0, UPT, UPT, UPT, UP3, 0x80, 0x8 ;  /* 0x000000000008789c */ /* 0x000fe20003f0f030 */
[----:B--2---:R-:W-:Y:S02]  /*41d0*/  HFMA2 R0, -RZ, RZ, 0, 5.9604644775390625e-08 ;  /* 0x00000001ff007431 */ /* 0x004fe400000001ff */
[----:B------:R-:W-:Y:S03]  /*41e0*/  IMAD.MOV.U32 R64, RZ, RZ, 0x1 ;  /* 0x00000001ff407424 */ /* 0x000fe600078e00ff */
[----:B------:R-:W-:Y:S05]  /*41f0*/  PLOP3.LUT P0, PT, PT, PT, UP0, 0x80, 0x8 ;  /* 0x000000000008781c */ /* 0x000fea0003f0f008 */
[----:B------:R-:W2:Y:S01]  /*4200*/  @UP0 LDCU.64 UR14, c[0x0][0x888] ;  /* 0x00011100ff0e07ac */ /* 0x000ea20008000a00 */
[----:B------:R-:W-:Y:S07]  /*4210*/  @UP0 UIMAD UR8, UR36, UR4, URZ ;  /* 0x00000004240802a4 */ /* 0x000fee000f8e02ff */
[----:B------:R-:W-:Y:S01]  /*4220*/  @!P0 PRMT R64, R0, 0x7610, R64 ;  /* 0x0000761000408816 */ /* 0x000fe20000000040 */
[----:B--2---:R-:W-:Y:S03]  /*4230*/  @UP0 UIMAD.WIDE UR14, UR8, 0x4, UR14 ;  /* 0x00000004080e08a5 */ /* 0x004fe6000f8e020e */
[----:B------:R-:W2:Y:S03]  /*4240*/  @!UP0 LDCU UR8, c[0x0][0x880] ;  /* 0x00011000ff0887ac */ /* 0x000ea60008000800 */
[----:B------:R-:W-:Y:S01]  /*4250*/  IMAD.U32 R8, RZ, RZ, UR14 ;  /* 0x0000000eff087e24 */ /* 0x000fe2000f8e00ff */
[----:B------:R-:W-:Y:S05]  /*4260*/  MOV R9, UR15 ;  /* 0x0000000f00097c02 */ /* 0x000fea0008000f00 */
[----:B-----5:R3:W5:Y:S02]  /*4270*/  @P0 LDG.E R35, desc[UR46][R8.64] ;  /* 0x0000002e08230981 */ /* 0x020764000c1e1900 */
[----:B--23--:R-:W-:Y:S07]  /*4280*/  @!P0 IMAD.U32 R35, RZ, RZ, UR8 ;  /* 0x00000008ff238e24 */ /* 0x00cfee000f8e00ff */
.L_x_75:
[----:B-----5:R-:W-:Y:S01]  /*4290*/  @!P2 FSETP.EQ.AND P0, PT, R35, RZ, PT ;  /* 0x000000ff2300a20b */ /* 0x020fe20003f02000 */
[----:B------:R-:W-:Y:S01]  /*42a0*/  @!UPT UIADD3 URZ, UPT, UPT, URZ, URZ, URZ ;  /* 0x000000fffffff290 */ /* 0x000fe2000fffe0ff */
[----:B------:R-:W-:Y:S11]  /*42b0*/  @!P2 BRA `(.L_x_76) ;  /* 0x000000000014a947 */ /* 0x000ff60003800000 */
[----:B------:R-:W-:Y:S02]  /*42c0*/  LOP3.LUT P2, RZ, R64, 0xff, RZ, 0xc0, !PT ;  /* 0x000000ff40ff7812 */ /* 0x000fe4000784c0ff */
[----:B------:R-:W-:Y:S04]  /*42d0*/  PLOP3.LUT P0, PT, PT, PT, UP0, 0x80, 0x8 ;  /* 0x000000000008781c */ /* 0x000fe80003f0f008 */
[----:B------:R-:W-:Y:S07]  /*42e0*/  PLOP3.LUT P0, PT, P0, PT, PT, 0x8, 0x80 ;  /* 0x000000000080781c */ /* 0x000fee000070e170 */
[----:B------:R-:W-:Y:S11]  /*42f0*/  @P2 FSETP.EQ.AND P0, PT, R35, RZ, PT ;  /* 0x000000ff2300220b */ /* 0x000ff60003f02000 */
[----:B------:R-:W-:Y:S02]  /*4300*/  @!UPT UIADD3 URZ, UPT, UPT, URZ, URZ, URZ ;  /* 0x000000fffffff290 */ /* 0x000fe4000fffe0ff */
.L_x_76:
[----:B------:R-:W-:Y:S01]  /*4310*/  ULEA UR15, UR13, UR7, 0x3 ;  /* 0x000000070d0f7291 */ /* 0x000fe2000f8e18ff */
[----:B------:R-:W-:Y:S02]  /*4320*/  SHF.L.U32 R9, R32, 0x1f, RZ ;  /* 0x0000001f20097819 */ /* 0x000fe400000006ff */
[----:B------:R-:W-:Y:S04]  /*4330*/  ELECT P4, URZ, PT ;  /* 0x0000000000ff782f */ /* 0x000fe80003880000 */
[----:B------:R-:W-:Y:S02]  /*4340*/  PLOP3.LUT P4, PT, P0, P4, PT, 0xf2, 0x2f ;  /* 0x00000000002f781c */ /* 0x000fe40000789e72 */
[----:B------:R-:W3:Y:S11]  /*4350*/  SYNCS.PHASECHK.TRANS64.TRYWAIT P2, [UR15+0x88], R9 ;  /* 0x00008809ff0075a7 */ /* 0x000ef6000804110f */
[----:B-1----:R-:W-:Y:S05]  /*4360*/  @!P4 IADD3 R8, P0, PT, R30, 0x580, RZ ;  /* 0x000005801e08c810 */ /* 0x002fea0007f1e0ff */
[----:B--2---:R-:W-:Y:S01]  /*4370*/  @!P4 IMAD.X R2, RZ, RZ, R31, P0 ;  /* 0x000000ffff02c224 */ /* 0x004fe200000e061f */
[----:B---3--:R-:W-:Y:S07]  /*4380*/  @!P2 BRA `(.L_x_77) ;  /* 0x0000003000b8a947 */ /* 0x008fee0003800000 */
.L_x_154:
[----:B------:R-:W2:Y:S01]  /*4390*/  LDC.64 R12, c[0x0][0xb18] ;  /* 0x0002c600ff0c7b82 */ /* 0x000ea20000000a00 */
[----:B------:R-:W-:Y:S01]  /*43a0*/  @!P4 R2UR UR8, R2 ;  /* 0x000000000208c2ca */ /* 0x000fe200000e0000 */
[----:B------:R-:W-:Y:S01]  /*43b0*/  VOTEU.ALL UP2, P4 ;  /* 0x0000000000ff7886 */ /* 0x000fe20002040000 */
[----:B------:R-:W-:Y:S01]  /*43c0*/  @!P4 R2UR UR9, R8 ;  /* 0x000000000809c2ca */ /* 0x000fe200000e0000 */
[----:B------:R-:W-:Y:S01]  /*43d0*/  VOTEU.ALL UP1, P4 ;  /* 0x0000000000ff7886 */ /* 0x000fe20002020000 */
[----:B-1----:R-:W-:Y:S03]  /*43e0*/  @!P4 IMAD.MOV.U32 R0, RZ, RZ, 0x2000 ;  /* 0x00002000ff00c424 */ /* 0x002fe600078e00ff */
[----:B------:R-:W1:Y:S01]  /*43f0*/  @!P1 LDC R2, c[0x0][0xb0c] ;  /* 0x0002c300ff029b82 */ /* 0x000e620000000800 */
[----:B------:R-:W-:Y:S01]  /*4400*/  UMOV UR20, 0x0 ;  /* 0x0000000000147882 */ /* 0x000fe20000000000 */
[----:B------:R-:W-:Y:S01]  /*4410*/  UMOV UR21, 0x10000000 ;  /* 0x1000000000157882 */ /* 0x000fe20000000000 */
[----:B------:R-:W-:Y:S01]  /*4420*/  UMOV UR12, UR36 ;  /* 0x00000024000c7c82 */ /* 0x000fe20008000000 */
[----:B------:R-:W-:Y:S01]  /*4430*/  UIADD3 UR14, UPT, UPT, UR13, 0x1, URZ ;  /* 0x000000010d0e7890 */ /* 0x000fe2000fffe0ff */
[----:B------:R-:W-:Y:S01]  /*4440*/  @P3 SHF.R.U32.HI R27, RZ, 0x10, R21 ;  /* 0x00000010ff1b3819 */ /* 0x000fe20000011615 */
[----:B------:R-:W-:Y:S02]  /*4450*/  VIADD R29, R29, 0x1 ;  /* 0x000000011d1d7836 */ /* 0x000fe40000000000 */
[----:B------:R-:W-:Y:S01]  /*4460*/  IMAD.U32 R9, RZ, RZ, UR8 ;  /* 0x00000008ff097e24 */ /* 0x000fe2000f8e00ff */
[----:B------:R-:W-:Y:S01]  /*4470*/  @!UP2 ULEA UR8, UR13, UR7, 0xd ;  /* 0x000000070d08a291 */ /* 0x000fe2000f8e68ff */
[----:B------:R-:W-:Y:S01]  /*4480*/  IMAD.U32 R8, RZ, RZ, UR9 ;  /* 0x00000009ff087e24 */ /* 0x000fe2000f8e00ff */
[----:B------:R-:W-:Y:S02]  /*4490*/  UIADD3 UR9, UPT, UPT, UR15, 0x70, URZ ;  /* 0x000000700f097890 */ /* 0x000fe4000fffe0ff */
[----:B------:R-:W-:Y:S01]  /*44a0*/  @!P4 R2UR UR19, R9 ;  /* 0x000000000913c2ca */ /* 0x000fe200000e0000 */
[----:B------:R-:W-:Y:S01]  /*44b0*/  @!UP2 UIADD3 UR8, UPT, UPT, UR8, 0x400, URZ ;  /* 0x000004000808a890 */ /* 0x000fe2000fffe0ff */
[----:B------:R-:W-:Y:S01]  /*44c0*/  @!P4 R2UR UR18, R8 ;  /* 0x000000000812c2ca */ /* 0x000fe200000e0000 */
[----:B------:R-:W-:Y:S01]  /*44d0*/  UISETP.NE.AND UP5, UPT, UR14, 0x3, UPT ;  /* 0x000000030e00788c */ /* 0x000fe2000bfa5270 */
[----:B------:R-:W3:Y:S01]  /*44e0*/  LDC.64 R8, c[0x0][0xb10] ;  /* 0x0002c400ff087b82 */ /* 0x000ee20000000a00 */
[----:B------:R-:W-:Y:S02]  /*44f0*/  UPRMT UR16, UR37, 0x654, UR9 ;  /* 0x0000065425107896 */ /* 0x000fe40008000009 */
[----:B------:R-:W-:Y:S02]  /*4500*/  USEL UR17, URZ, 0x1, UP5 ;  /* 0x00000001ff117887 */ /* 0x000fe4000a800000 */
[----:B------:R-:W-:Y:S04]  /*4510*/  USEL UR14, UR14, URZ, UP5 ;  /* 0x000000ff0e0e7287 */ /* 0x000fe8000a800000 */
[----:B------:R-:W-:Y:S01]  /*4520*/  ULEA UR13, UR14, UR7, 0x3 ;  /* 0x000000070e0d7291 */ /* 0x000fe2000f8e18ff */
[----:B------:R-:W-:Y:S01]  /*4530*/  LOP3.LUT R32, R32, UR17, RZ, 0x3c, !PT ;  /* 0x0000001120207c12 */ /* 0x000fe2000f8e3cff */
[----:B------:R1:W-:Y:S01]  /*4540*/  @!UP1 UTMALDG.3D [UR8], [UR18], desc[UR20] ;  /* 0x00001408120095b4 */ /* 0x0003e20008011000 */
[----:B------:R5:W-:Y:S02]  /*4550*/  @!P4 SYNCS.ARRIVE.TRANS64.RED.A0TR RZ, [UR15+0x70], R0 ;  /* 0x00007000ffffc9a7 */ /* 0x000be4000830040f */
[----:B------:R-:W-:Y:S01]  /*4560*/  SHF.L.U32 R14, R32, 0x1f, RZ ;  /* 0x0000001f200e7819 */ /* 0x000fe200000006ff */
[C---:B---3--:R-:W-:Y:S01]  /*4570*/  @!P1 IMAD.HI.U32 R8, R11.reuse, R8, RZ ;  /* 0x000000080b089227 */ /* 0x048fe200078e00ff */
[----:B--2---:R-:W-:Y:S02]  /*4580*/  @!P1 ISETP.NE.AND P0, PT, R12, 0x1, PT ;  /* 0x000000010c00980c */ /* 0x004fe40003f05270 */
[----:B-1----:R-:W-:Y:S01]  /*4590*/  @!P1 ISETP.NE.AND P2, PT, R2, 0x1, PT ;  /* 0x000000010200980c */ /* 0x002fe20003f45270 */
[----:B------:R-:W-:Y:S01]  /*45a0*/  SYNCS.ARRIVE.TRANS64.RED.A1T0 RZ, [UR16], RZ ;  /* 0x000000ffffff79a7 */ /* 0x000fe20008100410 */
[C---:B------:R-:W-:Y:S01]  /*45b0*/  @!P1 IMAD.HI.U32 R13, R10.reuse, R13, RZ ;  /* 0x0000000d0a0d9227 */ /* 0x040fe200078e00ff */
[----:B------:R-:W-:Y:S04]  /*45c0*/  @!P1 SHF.R.U32.HI R8, RZ, R9, R8 ;  /* 0x00000009ff089219 */ /* 0x000fe80000011608 */
[----:B------:R-:W-:Y:S01]  /*45d0*/  @!P1 SEL R8, R11, R8, !P2 ;  /* 0x000000080b089207 */ /* 0x000fe20005000000 */
[----:B------:R-:W1:Y:S01]  /*45e0*/  SYNCS.PHASECHK.TRANS64.TRYWAIT P5, [UR13+0x88], R14 ;  /* 0x0000880eff0075a7 */ /* 0x000e6200080a110d */
[----:B-----5:R-:W2:Y:S02]  /*45f0*/  @!P1 LDC R0, c[0x0][0xb20] ;  /* 0x0002c800ff009b82 */ /* 0x020ea40000000800 */
[----:B--2---:R-:W-:Y:S04]  /*4600*/  @!P1 SHF.R.U32.HI R0, RZ, R0, R13 ;  /* 0x00000000ff009219 */ /* 0x004fe8000001160d */
[----:B------:R-:W-:Y:S05]  /*4610*/  @!P1 SEL R9, R10, R0, !P0 ;  /* 0x000000000a099207 */ /* 0x000fea0004000000 */
[----:B------:R-:W-:Y:S02]  /*4620*/  @!P1 IMAD.IADD R0, R9, 0x1, -R8 ;  /* 0x0000000109009824 */ /* 0x000fe400078e0a08 */
[----:B------:R-:W-:Y:S02]  /*4630*/  @!P1 IMAD.IADD R8, R8, 0x1, -R9 ;  /* 0x0000000108089824 */ /* 0x000fe400078e0a09 */
[----:B------:R-:W-:Y:S02]  /*4640*/  @!P1 IMAD R11, R0, R2, R11 ;  /* 0x00000002000b9224 */ /* 0x000fe400078e020b */
[----:B------:R-:W-:Y:S01]  /*4650*/  @!P1 IMAD R10, R8, R12, R10 ;  /* 0x0000000c080a9224 */ /* 0x000fe200078e020a */
[----:B-1----:R-:W-:Y:S06]  /*4660*/  @!P5 BRA `(.L_x_78) ;  /* 0x000000300018d947 */ /* 0x002fec0003800000 */
.L_x_156:
[----:B------:R-:W-:Y:S01]  /*4670*/  @!P4 IADD3 R2, P0, PT, R30, 0x580, RZ ;  /* 0x000005801e02c810 */ /* 0x000fe20007f1e0ff */
[----:B------:R-:W-:Y:S01]  /*4680*/  UMOV UR18, 0x0 ;  /* 0x0000000000127882 */ /* 0x000fe20000000000 */
[----:B------:R-:W-:Y:S01]  /*4690*/  UMOV UR19, 0x10000000 ;  /* 0x1000000000137882 */ /* 0x000fe20000000000 */
[----:B------:R-:W-:Y:S01]  /*46a0*/  VOTEU.ALL UP1, P4 ;  /* 0x0000000000ff7886 */ /* 0x000fe20002020000 */
[----:B------:R-:W-:Y:S01]  /*46b0*/  @!P4 R2UR UR9, R2 ;  /* 0x000000000209c2ca */ /* 0x000fe200000e0000 */
[----:B-1----:R-:W-:Y:S01]  /*46c0*/  @!P4 IMAD.X R0, RZ, RZ, R31, P0 ;  /* 0x000000ffff00c224 */ /* 0x002fe200000e061f */
[----:B------:R-:W-:Y:S01]  /*46d0*/  UMOV UR12, UR36 ;  /* 0x00000024000c7c82 */ /* 0x000fe20008000000 */
[----:B------:R-:W-:Y:S01]  /*46e0*/  @P3 R2UR UR36, R27 ;  /* 0x000000001b2432ca */ /* 0x000fe200000e0000 */
[----:B------:R-:W-:Y:S01]  /*46f0*/  @!UP1 ULEA UR15, UR14, UR7, 0xd ;  /* 0x000000070e0f9291 */ /* 0x000fe2000f8e68ff */
[----:B------:R-:W-:Y:S01]  /*4700*/  ISETP.NE.AND P0, PT, R29, 0x2, PT ;  /* 0x000000021d00780c */ /* 0x000fe20003f05270 */
[----:B------:R-:W-:Y:S01]  /*4710*/  @!UP1 UIADD3 UR10, UPT, UPT, UR10, 0x20, URZ ;  /* 0x000000200a0a9890 */ /* 0x000fe2000fffe0ff */
[----:B------:R-:W-:Y:S01]  /*4720*/  @!P4 R2UR UR8, R0 ;  /* 0x000000000008c2ca */ /* 0x000fe200000e0000 */
[----:B------:R-:W-:Y:S01]  /*4730*/  IMAD.IADD R14, R10, 0x1, R62 ;  /* 0x000000010a0e7824 */ /* 0x000fe200078e023e */
[----:B------:R-:W-:Y:S01]  /*4740*/  SEL R0, RZ, 0x1, P0 ;  /* 0x00000001ff007807 */ /* 0x000fe20000000000 */
[----:B------:R-:W-:Y:S01]  /*4750*/  IMAD.IADD R15, R11, 0x1, R63 ;  /* 0x000000010b0f7824 */ /* 0x000fe200078e023f */
[----:B------:R-:W-:Y:S02]  /*4760*/  SEL R29, R29, RZ, P0 ;  /* 0x000000ff1d1d7207 */ /* 0x000fe40000000000 */
[----:B------:R-:W-:Y:S01]  /*4770*/  IMAD.U32 R8, RZ, RZ, UR9 ;  /* 0x00000009ff087e24 */ /* 0x000fe2000f8e00ff */
[----:B------:R-:W-:Y:S01]  /*4780*/  UIADD3 UR9, UPT, UPT, UR13, 0x70, URZ ;  /* 0x000000700d097890 */ /* 0x000fe2000fffe0ff */
[----:B------:R-:W-:Y:S03]  /*4790*/  LOP3.LUT R28, R28, R0, RZ, 0x3c, !PT ;  /* 0x000000001c1c7212 */ /* 0x000fe600078e3cff */
[----:B------:R-:W-:Y:S02]  /*47a0*/  @!P4 R2UR UR16, R8 ;  /* 0x000000000810c2ca */ /* 0x000fe400000e0000 */
[----:B------:R-:W-:Y:S01]  /*47b0*/  IMAD.U32 R9, RZ, RZ, UR8 ;  /* 0x00000008ff097e24 */ /* 0x000fe2000f8e00ff */
[----:B------:R-:W-:Y:S01]  /*47c0*/  @!UP1 UIADD3 UR8, UPT, UPT, UR15, 0x400, URZ ;  /* 0x000004000f089890 */ /* 0x000fe2000fffe0ff */
[----:B------:R-:W-:Y:S01]  /*47d0*/  VOTEU.ALL UP1, P4 ;  /* 0x0000000000ff7886 */ /* 0x000fe20002020000 */
[----:B------:R-:W-:Y:S02]  /*47e0*/  UPRMT UR15, UR37, 0x654, UR9 ;  /* 0x00000654250f7896 */ /* 0x000fe40008000009 */
[----:B------:R-:W-:Y:S11]  /*47f0*/  @!P4 R2UR UR17, R9 ;  /* 0x000000000911c2ca */ /* 0x000ff600000e0000 */
[----:B------:R-:W-:Y:S02]  /*4800*/  @!UPT UIADD3 URZ, UPT, UPT, URZ, URZ, URZ ;  /* 0x000000fffffff290 */ /* 0x000fe4000fffe0ff */
[----:B------:R2:W-:Y:S01]  /*4810*/  @!UP1 UTMALDG.3D [UR8], [UR16], desc[UR18] ;  /* 0x00001208100095b4 */ /* 0x0005e20008011000 */
[----:B------:R2:W-:Y:S01]  /*4820*/  @!P4 SYNCS.ARRIVE.TRANS64.RED.A0TR RZ, [UR13+0x70], R25 ;  /* 0x00007019ffffc9a7 */ /* 0x0005e2000830040d */
[----:B------:R-:W-:Y:S04]  /*4830*/  UIADD3 UR13, UPT, UPT, UR14, 0x1, URZ ;  /* 0x000000010e0d7890 */ /* 0x000fe8000fffe0ff */
[----:B------:R-:W-:Y:S04]  /*4840*/  UISETP.NE.AND UP1, UPT, UR13, 0x3, UPT ;  /* 0x000000030d00788c */ /* 0x000fe8000bf25270 */
[----:B------:R-:W-:Y:S02]  /*4850*/  USEL UR14, URZ, 0x1, UP1 ;  /* 0x00000001ff0e7887 */ /* 0x000fe40008800000 */
[----:B------:R-:W-:Y:S02]  /*4860*/  USEL UR13, UR13, URZ, UP1 ;  /* 0x000000ff0d0d7287 */ /* 0x000fe40008800000 */
[----:B------:R-:W-:Y:S02]  /*4870*/  UPLOP3.LUT UP1, UPT, UPT, UPT, UPT, 0x80, 0x8 ;  /* 0x000000000008789c */ /* 0x000fe40003f2f070 */
[----:B------:R-:W-:Y:S01]  /*4880*/  LOP3.LUT R32, R32, UR14, RZ, 0x3c, !PT ;  /* 0x0000000e20207c12 */ /* 0x000fe2000f8e3cff */
[----:B------:R-:W-:Y:S01]  /*4890*/  SYNCS.ARRIVE.TRANS64.RED.A1T0 RZ, [UR15], RZ ;  /* 0x000000ffffff79a7 */ /* 0x000fe2000810040f */
[----:B------:R-:W-:Y:S07]  /*48a0*/  @P3 BRA `(.L_x_79) ;  /* 0xfffffff4001c3947 */ /* 0x000fee000383ffff */
[----:B------:R-:W-:Y:S01]  /*48b0*/  UIADD3 UR7, UPT, UPT, UR7, 0x88, URZ ;  /* 0x0000008807077890 */ /* 0x000fe2000fffe0ff */
[----:B------:R-:W-:-:S03]  /*48c0*/  SHF.L.U32 R2, R32, 0x1f, RZ ;  /* 0x0000001f20027819 */ /* 0x000fc600000006ff */
[----:B------:R-:W-:-:S09]  /*48d0*/  ULEA UR4, UR13, UR7, 0x3 ;  /* 0x000000070d047291 */ /* 0x000fd2000f8e18ff */
[----:B------:R-:W1:Y:S02]  /*48e0*/  SYNCS.PHASECHK.TRANS64.TRYWAIT P0, [UR4], R2 ;  /* 0x00000002ff0075a7 */ /* 0x000e640008001104 */
[----:B-1----:R-:W-:Y:S05]  /*48f0*/  @!P0 BRA `(.L_x_80) ;  /* 0x0000002c008c8947 */ /* 0x002fea0003800000 */
.L_x_158:
        /* <DEDUP_REMOVED lines=9> */
.L_x_160:
[----:B------:R-:W-:-:S04]  /*4990*/  UIADD3 UR5, UPT, UPT, UR5, 0x1, URZ ;  /* 0x0000000105057890 */ /* 0x000fc8000fffe0ff */
[----:B------:R-:W-:-:S04]  /*49a0*/  UISETP.NE.AND UP0, UPT, UR5, 0x3, UPT ;  /* 0x000000030500788c */ /* 0x000fc8000bf05270 */
[----:B------:R-:W-:Y:S02]  /*49b0*/  USEL UR4, URZ, 0x1, UP0 ;  /* 0x00000001ff047887 */ /* 0x000fe40008000000 */
[----:B------:R-:W-:-:S04]  /*49c0*/  USEL UR5, UR5, URZ, UP0 ;  /* 0x000000ff05057287 */ /* 0x000fc80008000000 */
[----:B------:R-:W-:Y:S01]  /*49d0*/  ULEA UR5, UR5, UR7, 0x3 ;  /* 0x0000000705057291 */ /* 0x000fe2000f8e18ff */
[----:B-1----:R-:W-:-:S04]  /*49e0*/  LOP3.LUT R2, R32, UR4, RZ, 0x3c, !PT ;  /* 0x0000000420027c12 */ /* 0x002fc8000f8e3cff */
[----:B------:R-:W-:Y:S01]  /*49f0*/  SHF.L.U32 R2, R2, 0x1f, RZ ;  /* 0x0000001f02027819 */ /* 0x000fe200000006ff */
[----:B------:R-:W-:-:S07]  /*4a00*/  IMAD.U32 R0, RZ, RZ, UR5 ;  /* 0x00000005ff007e24 */ /* 0x000fce000f8e00ff */
.L_x_82:
[----:B-1----:R1:W3:Y:S02]  /*4a10*/  SYNCS.PHASECHK.TRANS64.TRYWAIT P0, [R0+URZ], R2 ;  /* 0x00000002000075a7 */ /* 0x0022e400080011ff */
[----:B---3--:R-:W-:Y:S05]  /*4a20*/  @!P0 NANOSLEEP.SYNCS 0x989680 ;  /* 0x009896800000895d */ /* 0x008fea0003900000 */
[----:B------:R-:W3:Y:S02]  /*4a30*/  @!P0 SYNCS.PHASECHK.TRANS64 P0, [R0+URZ], R2 ;  /* 0x00000002000085a7 */ /* 0x000ee400080010ff */
[----:B--23--:R-:W-:Y:S05]  /*4a40*/  @P0 EXIT ;  /* 0x000000000000094d */ /* 0x00cfea0003800000 */
[----:B------:R-:W-:Y:S05]  /*4a50*/  BRA `(.L_x_82) ;  /* 0xfffffffc00ec7947 */ /* 0x000fea000383ffff */
.L_x_70:
[----:B------:R-:W-:-:S06]  /*4a60*/  UISETP.GE.AND UP1, UPT, UR8, 0x4, UPT ;  /* 0x000000040800788c */ /* 0x000fcc000bf26270 */
[----:B------:R-:W-:-:S13]  /*4a70*/  PLOP3.LUT P0, PT, PT, PT, UP1, 0x80, 0x8 ;  /* 0x000000000008781c */ /* 0x000fda0003f0f018 */
[----:B------:R-:W-:Y:S05]  /*4a80*/  @!P0 EXIT ;  /* 0x000000000000894d */ /* 0x000fea0003800000 */
[----:B------:R-:W-:Y:S01]  /*4a90*/  BAR.SYNC.DEFER_BLOCKING 0x6, 0xa0 ;  /* 0x0182800000007b1d */ /* 0x000fe20000010000 */
[C---:B------:R-:W-:Y:S01]  /*4aa0*/  IMAD.SHL.U32 R4, R75.reuse, 0x20, RZ ;  /* 0x000000204b047824 */ /* 0x040fe200078e00ff */
[C---:B------:R-:W-:Y:S01]  /*4ab0*/  R2P PR, R75.reuse, 0x6 ;  /* 0x000000064b007804 */ /* 0x040fe20000000000 */
[C---:B------:R-:W-:Y:S02]  /*4ac0*/  IMAD.SHL.U32 R68, R75.reuse, 0x4, RZ ;  /* 0x000000044b447824 */ /* 0x040fe400078e00ff */
[C---:B------:R-:W-:Y:S01]  /*4ad0*/  IMAD.U32 R32, R75.reuse, 0x10000, RZ ;  /* 0x000100004b207824 */ /* 0x040fe200078e00ff */
[----:B------:R-:W-:Y:S02]  /*4ae0*/  UMOV UR48, 0x400 ;  /* 0x0000040000307882 */ /* 0x000fe40000000000 */
[----:B------:R-:W1:Y:S01]  /*4af0*/  LDC R67, c[0x0][0x370] ;  /* 0x0000dc00ff437b82 */ /* 0x000e620000000800 */
[----:B------:R-:W-:Y:S01]  /*4b00*/  ULEA UR48, UR37, UR48, 0x18 ;  /* 0x0000003025307291 */ /* 0x000fe2000f8ec0ff */
[C---:B------:R-:W-:Y:S01]  /*4b10*/  LOP3.LUT R3, R4.reuse, 0xe0, RZ, 0xc0, !PT ;  /* 0x000000e004037812 */ /* 0x040fe200078ec0ff */
[----:B------:R-:W-:Y:S01]  /*4b20*/  IMAD.SHL.U32 R2, R75, 0x10, RZ ;  /* 0x000000104b027824 */ /* 0x000fe200078e00ff */
[----:B------:R-:W-:Y:S01]  /*4b30*/  LOP3.LUT R4, R4, 0x100, RZ, 0xc0, !PT ;  /* 0x0000010004047812 */ /* 0x000fe200078ec0ff */
[----:B------:R-:W-:Y:S01]  /*4b40*/  IMAD.MOV.U32 R74, RZ, RZ, 0x8 ;  /* 0x00000008ff4a7424 */ /* 0x000fe200078e00ff */
[----:B------:R-:W-:Y:S01]  /*4b50*/  LOP3.LUT R68, R3, 0x1c, R68, 0xf8, !PT ;  /* 0x0000001c03447812 */ /* 0x000fe200078ef844 */
[----:B------:R-:W-:Y:S01]  /*4b60*/  IMAD.MOV.U32 R73, RZ, RZ, 0x10 ;  /* 0x00000010ff497424 */ /* 0x000fe200078e00ff */
[----:B------:R-:W2:Y:S01]  /*4b70*/  LDC R28, c[0x0][0xb0c] ;  /* 0x0002c300ff1c7b82 */ /* 0x000ea20000000800 */
[----:B------:R-:W-:Y:S01]  /*4b80*/  SHF.R.U32.HI R3, RZ, 0x2, R75 ;  /* 0x00000002ff037819 */ /* 0x000fe2000001164b */
[----:B------:R-:W-:Y:S01]  /*4b90*/  IMAD.MOV.U32 R31, RZ, RZ, RZ ;  /* 0x000000ffff1f7224 */ /* 0x000fe200078e00ff */
[----:B------:R-:W-:Y:S01]  /*4ba0*/  LOP3.LUT R32, R32, 0x600000, RZ, 0xc0, !PT ;  /* 0x0060000020207812 */ /* 0x000fe200078ec0ff */
[----:B------:R-:W-:Y:S01]  /*4bb0*/  IMAD.MOV.U32 R72, RZ, RZ, RZ ;  /* 0x000000ffff487224 */ /* 0x000fe200078e00ff */
[----:B------:R-:W-:Y:S01]  /*4bc0*/  LOP3.LUT R2, R4, 0x600, R2, 0xf8, !PT ;  /* 0x0000060004027812 */ /* 0x000fe200078ef802 */
[----:B------:R-:W-:Y:S01]  /*4bd0*/  IMAD.MOV.U32 R78, RZ, RZ, RZ ;  /* 0x000000ffff4e7224 */ /* 0x000fe200078e00ff */
[----:B------:R-:W-:Y:S01]  /*4be0*/  LOP3.LUT R68, R68, 0x4, R3, 0x78, !PT ;  /* 0x0000000444447812 */ /* 0x000fe200078e7803 */
[----:B------:R-:W4:Y:S01]  /*4bf0*/  LDC R65, c[0x0][0xb20] ;  /* 0x0002c800ff417b82 */ /* 0x000f220000000800 */
[----:B------:R-:W3:Y:S01]  /*4c00*/  LDS R0, [UR48+0x160] ;  /* 0x00016030ff007984 */ /* 0x000ee20008000800 */
[----:B------:R-:W-:Y:S01]  /*4c10*/  LOP3.LUT R75, R75, 0x60, RZ, 0xc0, !PT ;  /* 0x000000604b4b7812 */ /* 0x000fe200078ec0ff */
[----:B------:R-:W-:Y:S01]  /*4c20*/  IMAD.MOV.U32 R71, RZ, RZ, RZ ;  /* 0x000000ffff477224 */ /* 0x000fe200078e00ff */
[----:B------:R-:W-:Y:S01]  /*4c30*/  LOP3.LUT R68, R2, R68, RZ, 0xfc, !PT ;  /* 0x0000004402447212 */ /* 0x000fe200078efcff */
[----:B------:R-:W1:Y:S01]  /*4c40*/  LDCU.64 UR54, c[0x0][0x348] ;  /* 0x00006900ff3677ac */ /* 0x000e620008000a00 */
[----:B------:R-:W-:-:S02]  /*4c50*/  SEL R74, R74, 0xfffffff8, !P1 ;  /* 0xfffffff84a4a7807 */ /* 0x000fc40004800000 */
[----:B------:R-:W1:Y:S01]  /*4c60*/  LDC R27, c[0x0][0xb30] ;  /* 0x0002cc00ff1b7b82 */ /* 0x000e620000000800 */
[----:B------:R-:W-:Y:S01]  /*4c70*/  SEL R73, R73, 0xfffffff0, !P2 ;  /* 0xfffffff049497807 */ /* 0x000fe20005000000 */
[----:B------:R-:W1:Y:S01]  /*4c80*/  LDCU.64 UR38, c[0x0][0x888] ;  /* 0x00011100ff2677ac */ /* 0x000e620008000a00 */
[----:B------:R-:W1:Y:S05]  /*4c90*/  LDCU.64 UR44, c[0x0][0x890] ;  /* 0x00011200ff2c77ac */ /* 0x000e6a0008000a00 */
[----:B------:R-:W1:Y:S01]  /*4ca0*/  LDC.64 R60, c[0x0][0xb10] ;  /* 0x0002c400ff3c7b82 */ /* 0x000e620000000a00 */
[----:B------:R-:W-:Y:S01]  /*4cb0*/  UMOV UR51, 0x1 ;  /* 0x0000000100337882 */ /* 0x000fe20000000000 */
[----:B------:R-:W-:Y:S01]  /*4cc0*/  UMOV UR56, URZ ;  /* 0x000000ff00387c82 */ /* 0x000fe20008000000 */
[----:B------:R-:W-:Y:S01]  /*4cd0*/  UIADD3 UR52, UPT, UPT, UR48, 0x400, URZ ;  /* 0x0000040030347890 */ /* 0x000fe2000fffe0ff */
[----:B------:R-:W-:Y:S01]  /*4ce0*/  UMOV UR50, URZ ;  /* 0x000000ff00327c82 */ /* 0x000fe20008000000 */
[----:B------:R-:W-:-:S03]  /*4cf0*/  UMOV UR49, URZ ;  /* 0x000000ff00317c82 */ /* 0x000fc60008000000 */
[----:B------:R-:W1:Y:S08]  /*4d00*/  LDC.64 R24, c[0x0][0xb18] ;  /* 0x0002c600ff187b82 */ /* 0x000e700000000a00 */
[----:B------:R-:W1:Y:S08]  /*4d10*/  LDC.64 R22, c[0x0][0xb28] ;  /* 0x0002ca00ff167b82 */ /* 0x000e700000000a00 */
[----:B------:R-:W1:Y:S01]  /*4d20*/  LDC.64 R58, c[0x0][0x8b0] ;  /* 0x00022c00ff3a7b82 */ /* 0x000e620000000a00 */
[----:B---3--:R-:W-:-:S07]  /*4d30*/  IMAD.IADD R32, R0, 0x1, R32 ;  /* 0x0000000100207824 */ /* 0x008fce00078e0220 */
[----:B------:R-:W3:Y:S08]  /*4d40*/  LDC.64 R56, c[0x0][0x8a8] ;  /* 0x00022a00ff387b82 */ /* 0x000ef00000000a00 */
[----:B--2-4-:R-:W1:Y:S02]  /*4d50*/  LDC R66, c[0x0][0x374] ;  /* 0x0000dd00ff427b82 */ /* 0x014e640000000800 */
.L_x_113:
[C---:B------:R-:W-:Y:S02]  /*4d60*/  LEA R0, R78.reuse, UR48, 0x3 ;  /* 0x000000304e007c11 */ /* 0x040fe4000f8e18ff */
[----:B------:R-:W-:Y:S02]  /*4d70*/  SHF.L.U32 R2, R71, 0x1f, RZ ;  /* 0x0000001f47027819 */ /* 0x000fe400000006ff */
[----:B------:R-:W-:Y:S02]  /*4d80*/  LEA R16, R78, UR48, 0x4 ;  /* 0x000000304e107c11 */ /* 0x000fe4000f8e20ff */
[----:B------:R-:W2:Y:S02]  /*4d90*/  SYNCS.PHASECHK.TRANS64.TRYWAIT P0, [R0+URZ+0xb0], R2 ;  /* 0x0000b002000075a7 */ /* 0x000ea400080011ff */
[----:B--2---:R-:W-:Y:S05]  /*4da0*/  @!P0 BRA `(.L_x_83) ;  /* 0x0000002800908947 */ /* 0x004fea0003800000 */
.L_x_161:
[----:B------:R-:W4:Y:S01]  /*4db0*/  LDC.64 R10, c[0x0][0xb10] ;  /* 0x0002c400ff0a7b82 */ /* 0x000f220000000a00 */
[----:B------:R-:W3:Y:S01]  /*4dc0*/  LDS.128 R16, [R16+0x140] ;  /* 0x0001400010107984 */ /* 0x000ee20000000c00 */
[----:B-1----:R-:W-:Y:S01]  /*4dd0*/  ISETP.NE.AND P1, PT, R27, 0x1, PT ;  /* 0x000000011b00780c */ /* 0x002fe20003f25270 */
[----:B--2---:R-:W-:Y:S01]  /*4de0*/  VIADD R0, R0, 0xc0 ;  /* 0x000000c000007836 */ /* 0x004fe20000000000 */
[----:B------:R-:W-:Y:S04]  /*4df0*/  ISETP.GE.AND P0, PT, R26, 0x1, PT ;  /* 0x000000011a00780c */ /* 0x000fe80003f06270 */
[----:B------:R-:W1:Y:S01]  /*4e00*/  LDC.64 R8, c[0x0][0xb18] ;  /* 0x0002c600ff087b82 */ /* 0x000e620000000a00 */
[----:B------:R-:W-:Y:S01]  /*4e10*/  PRMT R0, RZ, 0x654, R0 ;  /* 0x00000654ff007816 */ /* 0x000fe20000000000 */
[----:B------:R-:W-:Y:S01]  /*4e20*/  @!PT LDS RZ, [RZ] ;  /* 0x00000000fffff984 */ /* 0x000fe20000000800 */
[----:B------:R-:W-:Y:S01]  /*4e30*/  @!PT LDS RZ, [RZ] ;  /* 0x00000000fffff984 */ /* 0x000fe20000000800 */
[----:B------:R-:W-:Y:S01]  /*4e40*/  @!PT LDS RZ, [RZ] ;  /* 0x00000000fffff984 */ /* 0x000fe20000000800 */
[----:B------:R-:W-:Y:S01]  /*4e50*/  @!PT LDS RZ, [RZ] ;  /* 0x00000000fffff984 */ /* 0x000fe20000000800 */
[----:B------:R2:W-:Y:S06]  /*4e60*/  MEMBAR.ALL.CTA ;  /* 0x0000000000007992 */ /* 0x0005ec0000008000 */
[----:B--2---:R-:W2:Y:S01]  /*4e70*/  FENCE.VIEW.ASYNC.S ;  /* 0x00000000000073c6 */ /* 0x004ea20000000000 */
[----:B------:R-:W1:Y:S08]  /*4e80*/  @!P1 LDC R12, c[0x0][0xb20] ;  /* 0x0002c800ff0c9b82 */ /* 0x000e700000000800 */
[----:B------:R-:W1:Y:S01]  /*4e90*/  @!P1 LDC R7, c[0x0][0xb0c] ;  /* 0x0002c300ff079b82 */ /* 0x000e620000000800 */
[----:B--2---:R2:W-:Y:S01]  /*4ea0*/  SYNCS.ARRIVE.TRANS64.RED.A1T0 RZ, [R0+URZ], RZ ;  /* 0x000000ff00ff79a7 */ /* 0x0045e200081004ff */
[----:B---3--:R-:W-:Y:S04]  /*4eb0*/  LOP3.LUT P4, RZ, R18, 0x1, RZ, 0xc0, !PT ;  /* 0x0000000112ff7812 */ /* 0x008fe8000788c0ff */
[----:B------:R-:W-:Y:S09]  /*4ec0*/  P2R R76, PR, RZ, 0x10 ;  /* 0x00000010ff4c7803 */ /* 0x000ff20000000000 */
[----:B------:R-:W-:Y:S02]  /*4ed0*/  @P4 MOV R30, R16 ;  /* 0x00000010001e4202 */ /* 0x000fe40000000f00 */
[----:B------:R-:W-:Y:S01]  /*4ee0*/  @P4 LOP3.LUT R29, R17, 0xffff, RZ, 0xc0, !PT ;  /* 0x0000ffff111d4812 */ /* 0x000fe200078ec0ff */
[----:B--2-4-:R-:W-:Y:S06]  /*4ef0*/  @!P0 BRA `(.L_x_84) ;  /* 0x0000000000a48947 */ /* 0x014fec0003800000 */
[----:B------:R-:W-:Y:S01]  /*4f00*/  IMAD.HI.U32 R0, R66, R25, RZ ;  /* 0x0000001942007227 */ /* 0x000fe200078e00ff */
[----:B------:R-:W-:Y:S02]  /*4f10*/  ISETP.NE.AND P0, PT, R24, 0x1, PT ;  /* 0x000000011800780c */ /* 0x000fe40003f05270 */
[----:B------:R-:W-:Y:S01]  /*4f20*/  ISETP.NE.AND P2, PT, R26, 0x1, PT ;  /* 0x000000011a00780c */ /* 0x000fe20003f45270 */
[----:B------:R-:W-:Y:S01]  /*4f30*/  IMAD.HI.U32 R4, R67, R60, RZ ;  /* 0x0000003c43047227 */ /* 0x000fe200078e00ff */
[----:B------:R-:W-:Y:S02]  /*4f40*/  SHF.R.U32.HI R0, RZ, R65, R0 ;  /* 0x00000041ff007219 */ /* 0x000fe40000011600 */
[----:B------:R-:W-:Y:S01]  /*4f50*/  ISETP.NE.AND P3, PT, R28, 0x1, PT ;  /* 0x000000011c00780c */ /* 0x000fe20003f65270 */
[----:B------:R-:W-:Y:S01]  /*4f60*/  IMAD.HI.U32 R6, R29, R25, RZ ;  /* 0x000000191d067227 */ /* 0x000fe200078e00ff */
[-C--:B------:R-:W-:Y:S02]  /*4f70*/  SHF.R.U32.HI R4, RZ, R61.reuse, R4 ;  /* 0x0000003dff047219 */ /* 0x080fe40000011604 */
[----:B------:R-:W-:Y:S01]  /*4f80*/  SEL R0, R66, R0, !P0 ;  /* 0x0000000042007207 */ /* 0x000fe20004000000 */
[----:B------:R-:W-:Y:S01]  /*4f90*/  IMAD.HI.U32 R5, R30, R60, RZ ;  /* 0x0000003c1e057227 */ /* 0x000fe200078e00ff */
[----:B------:R-:W-:Y:S03]  /*4fa0*/  SEL R4, R67, R4, !P3 ;  /* 0x0000000443047207 */ /* 0x000fe60005800000 */
[-C--:B------:R-:W-:Y:S01]  /*4fb0*/  IMAD.HI.U32 R3, R0, R22.reuse, RZ ;  /* 0x0000001600037227 */ /* 0x080fe200078e00ff */
[----:B------:R-:W-:Y:S03]  /*4fc0*/  SHF.R.U32.HI R5, RZ, R61, R5 ;  /* 0x0000003dff057219 */ /* 0x000fe60000011605 */
[----:B------:R-:W-:Y:S01]  /*4fd0*/  IMAD.HI.U32 R2, R4, R22, RZ ;  /* 0x0000001604027227 */ /* 0x000fe200078e00ff */
[----:B------:R-:W-:Y:S02]  /*4fe0*/  @P2 SHF.R.U32.HI R0, RZ, R23, R3 ;  /* 0x00000017ff002219 */ /* 0x000fe40000011603 */
[----:B------:R-:W-:Y:S02]  /*4ff0*/  SHF.R.U32.HI R3, RZ, R65, R6 ;  /* 0x00000041ff037219 */ /* 0x000fe40000011606 */
[----:B------:R-:W-:Y:S01]  /*5000*/  @P2 SHF.R.U32.HI R4, RZ, R23, R2 ;  /* 0x00000017ff042219 */ /* 0x000fe20000011602 */
[----:B------:R-:W-:Y:S01]  /*5010*/  IMAD R0, R26, R0, RZ ;  /* 0x000000001a007224 */ /* 0x000fe200078e02ff */
[----:B------:R-:W-:Y:S02]  /*5020*/  SEL R3, R29, R3, !P0 ;  /* 0x000000031d037207 */ /* 0x000fe40004000000 */
[----:B------:R-:W-:Y:S01]  /*5030*/  SEL R2, R30, R5, !P3 ;  /* 0x000000051e027207 */ /* 0x000fe20005800000 */
[----:B------:R-:W-:Y:S01]  /*5040*/  IMAD R5, R26, R4, RZ ;  /* 0x000000041a057224 */ /* 0x000fe200078e02ff */
[C---:B------:R-:W-:Y:S01]  /*5050*/  ISETP.GE.AND P0, PT, R3.reuse, R0, PT ;  /* 0x000000000300720c */ /* 0x040fe20003f06270 */
[C---:B------:R-:W-:Y:S03]  /*5060*/  IMAD.HI.U32 R0, R3.reuse, R22, RZ ;  /* 0x0000001603007227 */ /* 0x040fe600078e00ff */
[C---:B------:R-:W-:Y:S02]  /*5070*/  ISETP.GE.OR P0, PT, R2.reuse, R5, P0 ;  /* 0x000000050200720c */ /* 0x040fe40000706670 */
[----:B------:R-:W-:Y:S04]  /*5080*/  SHF.R.U32.HI R0, RZ, R23, R0 ;  /* 0x00000017ff007219 */ /* 0x000fe80000011600 */
[C---:B------:R-:W-:Y:S05]  /*5090*/  SEL R6, R3.reuse, R0, !P2 ;  /* 0x0000000003067207 */ /* 0x040fea0005000000 */
        /* <DEDUP_REMOVED lines=14> */
[----:B------:R-:W-:Y:S07]  /*5180*/  IMAD R29, R3, R24, R29 ;  /* 0x00000018031d7224 */ /* 0x000fee00078e021d */
.L_x_84:
[----:B-1----:R-:W-:Y:S01]  /*5190*/  @!P1 ISETP.NE.AND P0, PT, R8, 0x1, PT ;  /* 0x000000010800980c */ /* 0x002fe20003f05270 */
[----:B------:R-:W-:Y:S01]  /*51a0*/  @!P1 IMAD.HI.U32 R0, R30, R10, RZ ;  /* 0x0000000a1e009227 */ /* 0x000fe200078e00ff */
[----:B------:R-:W-:Y:S01]  /*51b0*/  @!P1 ISETP.NE.AND P2, PT, R7, 0x1, PT ;  /* 0x000000010700980c */ /* 0x000fe20003f45270 */
[----:B------:R-:W-:Y:S01]  /*51c0*/  ULOP3.LUT UP0, URZ, UR52, 0x3f0, URZ, 0xc0, !UPT ;  /* 0x000003f034ff7892 */ /* 0x000fe2000f80c0ff */
[----:B------:R-:W-:Y:S01]  /*51d0*/  R2UR UR42, R15 ;  /* 0x000000000f2a72ca */ /* 0x000fe200000e0000 */
[C---:B------:R-:W-:Y:S01]  /*51e0*/  @!P1 IMAD.HI.U32 R2, R29.reuse, R9, RZ ;  /* 0x000000091d029227 */ /* 0x040fe200078e00ff */
[----:B------:R-:W-:Y:S02]  /*51f0*/  @!P1 SHF.R.U32.HI R0, RZ, R11, R0 ;  /* 0x0000000bff009219 */ /* 0x000fe40000011600 */
[----:B------:R-:W-:Y:S01]  /*5200*/  R2UR UR41, R14 ;  /* 0x000000000e2972ca */ /* 0x000fe200000e0000 */
[----:B------:R-:W-:Y:S01]  /*5210*/  VIADD R78, R78, 0x1 ;  /* 0x000000014e4e7836 */ /* 0x000fe20000000000 */
[----:B------:R-:W-:Y:S02]  /*5220*/  @!P1 SHF.R.U32.HI R2, RZ, R12, R2 ;  /* 0x0000000cff029219 */ /* 0x000fe40000011602 */
[----:B------:R-:W-:Y:S02]  /*5230*/  @!P1 SEL R3, R30, R0, !P2 ;  /* 0x000000001e039207 */ /* 0x000fe40005000000 */
[----:B------:R-:W-:Y:S02]  /*5240*/  @!P1 SEL R2, R29, R2, !P0 ;  /* 0x000000021d029207 */ /* 0x000fe40004000000 */
[----:B------:R-:W-:Y:S01]  /*5250*/  @P4 SHF.R.U32.HI R70, RZ, 0x10, R17 ;  /* 0x00000010ff464819 */ /* 0x000fe20000011611 */
[----:B------:R-:W-:Y:S02]  /*5260*/  USHF.L.U32 UR42, UR42, 0x6, URZ ;  /* 0x000000062a2a7899 */ /* 0x000fe400080006ff */
[----:B------:R-:W-:Y:S02]  /*5270*/  @!P1 IMAD.IADD R0, R2, 0x1, -R3 ;  /* 0x0000000102009824 */ /* 0x000fe400078e0a03 */
[----:B------:R-:W-:Y:S01]  /*5280*/  @!P1 IMAD.IADD R2, R3, 0x1, -R2 ;  /* 0x0000000103029824 */ /* 0x000fe200078e0a02 */
[----:B------:R-:W-:Y:S01]  /*5290*/  USHF.L.U32 UR41, UR41, 0x6, URZ ;  /* 0x0000000629297899 */ /* 0x000fe200080006ff */
[----:B------:R-:W-:Y:S02]  /*52a0*/  @!P1 IMAD R30, R0, R7, R30 ;  /* 0x00000007001e9224 */ /* 0x000fe400078e021e */
[----:B------:R-:W-:Y:S01]  /*52b0*/  @!P1 IMAD R29, R2, R8, R29 ;  /* 0x00000008021d9224 */ /* 0x000fe200078e021d */
[----:B------:R-:W-:Y:S08]  /*52c0*/  BRA.U !UP0, `(.L_x_85) ;  /* 0x00000001087c7547 */ /* 0x000ff0000b800000 */
[----:B------:R-:W1:Y:S01]  /*52d0*/  LDCU.64 UR8, c[0x4][0x80] ;  /* 0x01001000ff0877ac */ /* 0x000e620008000a00 */
[----:B------:R-:W-:Y:S01]  /*52e0*/  MOV R2, 0x0 ;  /* 0x0000000000027802 */ /* 0x000fe20000000f00 */
[----:B------:R-:W-:Y:S02]  /*52f0*/  HFMA2 R12, -RZ, RZ, 0, 5.9604644775390625e-08 ;  /* 0x00000001ff0c7431 */ /* 0x000fe400000001ff */
[----:B------:R-:W-:Y:S01]  /*5300*/  IMAD.MOV.U32 R8, RZ, RZ, 0x70 ;  /* 0x00000070ff087424 */ /* 0x000fe200078e00ff */
[----:B------:R2:W3:Y:S01]  /*5310*/  LDC.64 R14, c[0x4][R2] ;  /* 0x01000000020e7b82 */ /* 0x0004e20000000a00 */
[----:B------:R-:W4:Y:S01]  /*5320*/  LDCU.64 UR6, c[0x4][0x88] ;  /* 0x01001100ff0677ac */ /* 0x000f220008000a00 */
[----:B------:R-:W-:Y:S01]  /*5330*/  IMAD.MOV.U32 R13, RZ, RZ, RZ ;  /* 0x000000ffff0d7224 */ /* 0x000fe200078e00ff */
[----:B------:R-:W2:Y:S01]  /*5340*/  LDCU.64 UR4, c[0x4][0x8] ;  /* 0x01000100ff0477ac */ /* 0x000ea20008000a00 */
[----:B-1----:R-:W-:Y:S01]  /*5350*/  MOV R5, UR9 ;  /* 0x0000000900057c02 */ /* 0x002fe20008000f00 */
[----:B------:R-:W-:Y:S01]  /*5360*/  IMAD.U32 R4, RZ, RZ, UR8 ;  /* 0x00000008ff047e24 */ /* 0x000fe2000f8e00ff */
[----:B----4-:R-:W-:Y:S01]  /*5370*/  MOV R7, UR7 ;  /* 0x0000000700077c02 */ /* 0x010fe20008000f00 */
[----:B------:R-:W-:Y:S01]  /*5380*/  IMAD.U32 R6, RZ, RZ, UR6 ;  /* 0x00000006ff067e24 */ /* 0x000fe2000f8e00ff */
[----:B--2---:R-:W-:Y:S01]  /*5390*/  MOV R11, UR5 ;  /* 0x00000005000b7c02 */ /* 0x004fe20008000f00 */
[----:B------:R-:W-:Y:S02]  /*53a0*/  IMAD.U32 R10, RZ, RZ, UR4 ;  /* 0x00000004ff0a7e24 */ /* 0x000fe4000f8e00ff */
[----:B------:R-:W-:Y:S07]  /*53b0*/  LEPC R20, `(.L_x_86) ;  /* 0x000000001014794e */ /* 0x000fee0000000000 */
[----:B---3-5:R-:W-:Y:S05]  /*53c0*/  CALL.ABS.NOINC R14 ;  /* 0x000000000e007343 */ /* 0x028fea0003c00000 */
.L_x_86:
[----:B------:R-:W1:Y:S01]  /*53d0*/  LDCU.64 UR8, c[0x4][0x80] ;  /* 0x01001000ff0877ac */ /* 0x000e620008000a00 */
[----:B------:R-:W2:Y:S01]  /*53e0*/  LDC.64 R2, c[0x4][R2] ;  /* 0x0100000002027b82 */ /* 0x000ea20000000a00 */
[----:B------:R-:W-:Y:S02]  /*53f0*/  HFMA2 R12, -RZ, RZ, 0, 5.9604644775390625e-08 ;  /* 0x00000001ff0c7431 */ /* 0x000fe400000001ff */
[----:B------:R-:W-:Y:S02]  /*5400*/  IMAD.MOV.U32 R8, RZ, RZ, 0x70 ;  /* 0x00000070ff087424 */ /* 0x000fe400078e00ff */
[----:B------:R-:W-:Y:S01]  /*5410*/  IMAD.MOV.U32 R13, RZ, RZ, RZ ;  /* 0x000000ffff0d7224 */ /* 0x000fe200078e00ff */
[----:B------:R-:W3:Y:S01]  /*5420*/  LDCU.64 UR6, c[0x4][0x88] ;  /* 0x01001100ff0677ac */ /* 0x000ee20008000a00 */
[----:B------:R-:W4:Y:S01]  /*5430*/  LDCU.64 UR4, c[0x4][0x8] ;  /* 0x01000100ff0477ac */ /* 0x000f220008000a00 */
[----:B-1----:R-:W-:Y:S02]  /*5440*/  MOV R4, UR8 ;  /* 0x0000000800047c02 */ /* 0x002fe40008000f00 */
[----:B------:R-:W-:Y:S02]  /*5450*/  MOV R5, UR9 ;  /* 0x0000000900057c02 */ /* 0x000fe40008000f00 */
[----:B---3--:R-:W-:Y:S01]  /*5460*/  MOV R7, UR7 ;  /* 0x0000000700077c02 */ /* 0x008fe20008000f00 */
[----:B------:R-:W-:Y:S01]  /*5470*/  IMAD.U32 R6, RZ, RZ, UR6 ;  /* 0x00000006ff067e24 */ /* 0x000fe2000f8e00ff */
[----:B----4-:R-:W-:Y:S01]  /*5480*/  MOV R11, UR5 ;  /* 0x00000005000b7c02 */ /* 0x010fe20008000f00 */
[----:B------:R-:W-:Y:S02]  /*5490*/  IMAD.U32 R10, RZ, RZ, UR4 ;  /* 0x00000004ff0a7e24 */ /* 0x000fe4000f8e00ff */
[----:B------:R-:W-:Y:S07]  /*54a0*/  LEPC R20, `(.L_x_85) ;  /* 0x000000001014794e */ /* 0x000fee0000000000 */
[----:B--2---:R-:W-:Y:S05]  /*54b0*/  CALL.ABS.NOINC R2 ;  /* 0x0000000002007343 */ /* 0x004fea0003c00000 */
.L_x_85:
[----:B------:R-:W-:Y:S01]  /*54c0*/  ISETP.NE.U32.AND P4, PT, R58, RZ, PT ;  /* 0x000000ff3a00720c */ /* 0x000fe20003f85070 */
[----:B------:R-:W-:Y:S01]  /*54d0*/  UISETP.NE.AND UP2, UPT, UR53, URZ, UPT ;  /* 0x000000ff3500728c */ /* 0x000fe2000bf45270 */
[----:B------:R-:W-:Y:S01]  /*54e0*/  ISETP.NE.U32.AND P2, PT, RZ, UR38, PT ;  /* 0x00000026ff007c0c */ /* 0x000fe2000bf45070 */
[----:B------:R-:W-:Y:S01]  /*54f0*/  UISETP.NE.U32.AND UP1, UPT, UR44, URZ, UPT ;  /* 0x000000ff2c00728c */ /* 0x000fe2000bf25070 */
[----:B------:R-:W-:Y:S01]  /*5500*/  ISETP.NE.AND.EX P4, PT, R59, RZ, PT, P4 ;  /* 0x000000ff3b00720c */ /* 0x000fe20003f85340 */
[----:B------:R-:W-:Y:S01]  /*5510*/  UPLOP3.LUT UP0, UPT, UPT, UPT, UPT, 0x40, 0x4 ;  /* 0x000000000004789c */ /* 0x000fe20003f0e870 */
[----:B------:R-:W-:Y:S01]  /*5520*/  ISETP.NE.AND.EX P2, PT, RZ, UR39, PT, P2 ;  /* 0x00000027ff007c0c */ /* 0x000fe2000bf45320 */
[----:B------:R-:W-:Y:S01]  /*5530*/  UISETP.NE.AND.EX UP1, UPT, UR45, URZ, UPT, UP1 ;  /* 0x000000ff2d00728c */ /* 0x000fe2000bf25310 */
[----:B------:R-:W-:Y:S04]  /*5540*/  PLOP3.LUT P1, PT, PT, PT, UP2, 0x80, 0x8 ;  /* 0x000000000008781c */ /* 0x000fe80003f2f028 */
[----:B------:R-:W-:Y:S06]  /*5550*/  @UP2 UPLOP3.LUT UP0, UPT, UPT, UPT, UP1, 0x80, 0x8 ;  /* 0x000000000008289c */ /* 0x000fec0003f0f010 */
[----:B------:R-:W-:Y:S01]  /*5560*/  PLOP3.LUT P0, PT, PT, PT, UP0, 0x80, 0x8 ;  /* 0x000000000008781c */ /* 0x000fe20003f0f008 */
[----:B------:R-:W-:Y:S01]  /*5570*/  @!UPT UIADD3 URZ, UPT, UPT, URZ, URZ, URZ ;  /* 0x000000fffffff290 */ /* 0x000fe2000fffe0ff */
[----:B------:R-:W-:Y:S11]  /*5580*/  BRA.U !UP1, `(.L_x_87) ;  /* 0x0000000109387547 */ /* 0x000ff6000b800000 */
[----:B------:R-:W-:Y:S01]  /*5590*/  UISETP.NE.U32.AND UP0, UPT, UR38, URZ, UPT ;  /* 0x000000ff2600728c */ /* 0x000fe2000bf05070 */
[----:B------:R-:W-:Y:S02]  /*55a0*/  HFMA2 R0, -RZ, RZ, 0, 5.9604644775390625e-08 ;  /* 0x00000001ff007431 */ /* 0x000fe400000001ff */
[----:B------:R-:W-:Y:S01]  /*55b0*/  IMAD.MOV.U32 R64, RZ, RZ, 0x1 ;  /* 0x00000001ff407424 */ /* 0x000fe200078e00ff */
[----:B------:R-:W-:Y:S06]  /*55c0*/  UISETP.NE.AND.EX UP0, UPT, UR39, URZ, UPT, UP0 ;  /* 0x000000ff2700728c */ /* 0x000fec000bf05300 */
[----:B------:R-:W-:Y:S05]  /*55d0*/  PLOP3.LUT P3, PT, PT, PT, UP0, 0x80, 0x8 ;  /* 0x000000000008781c */ /* 0x000fea0003f6f008 */
[----:B------:R-:W1:Y:S01]  /*55e0*/  @UP0 LDCU.64 UR6, c[0x0][0x888] ;  /* 0x00011100ff0607ac */ /* 0x000e620008000a00 */
[----:B------:R-:W-:Y:S07]  /*55f0*/  @UP0 UIMAD UR4, UR36, UR44, URZ ;  /* 0x0000002c240402a4 */ /* 0x000fee000f8e02ff */
[----:B------:R-:W-:Y:S01]  /*5600*/  @!P3 PRMT R64, R0, 0x7610, R64 ;  /* 0x000076100040b816 */ /* 0x000fe20000000040 */
[----:B-1----:R-:W-:Y:S03]  /*5610*/  @UP0 UIMAD.WIDE UR6, UR4, 0x4, UR6 ;  /* 0x00000004040608a5 */ /* 0x002fe6000f8e0206 */
[----:B------:R-:W1:Y:S03]  /*5620*/  @!UP0 LDCU UR4, c[0x0][0x880] ;  /* 0x00011000ff0487ac */ /* 0x000e660008000800 */
[----:B------:R-:W-:Y:S01]  /*5630*/  IMAD.U32 R2, RZ, RZ, UR6 ;  /* 0x00000006ff027e24 */ /* 0x000fe2000f8e00ff */
[----:B------:R-:W-:Y:S05]  /*5640*/  MOV R3, UR7 ;  /* 0x0000000700037c02 */ /* 0x000fea0008000f00 */
[----:B-----5:R2:W5:Y:S02]  /*5650*/  @P3 LDG.E R35, desc[UR46][R2.64] ;  /* 0x0000002e02233981 */ /* 0x020564000c1e1900 */
[----:B-12---:R-:W-:Y:S02]  /*5660*/  @!P3 IMAD.U32 R35, RZ, RZ, UR4 ;  /* 0x00000004ff23be24 */ /* 0x006fe4000f8e00ff */
.L_x_87:
[----:B------:R-:W-:Y:S05]  /*5670*/  @!P4 BRA `(.L_x_88) ;  /* 0x000000000020c947 */ /* 0x000fea0003800000 */
[----:B------:R-:W-:Y:S04]  /*5680*/  ISETP.NE.U32.AND P3, PT, R56, RZ, PT ;  /* 0x000000ff3800720c */ /* 0x000fe80003f65070 */
[----:B------:R-:W-:Y:S11]  /*5690*/  ISETP.NE.AND.EX P3, PT, R57, RZ, PT, P3 ;  /* 0x000000ff3900720c */ /* 0x000ff60003f65330 */
[----:B------:R-:W-:Y:S02]  /*56a0*/  @!UPT UIADD3 URZ, UPT, UPT, URZ, URZ, URZ ;  /* 0x000000fffffff290 */ /* 0x000fe4000fffe0ff */
[----:B------:R-:W1:Y:S01]  /*56b0*/  @P3 LDC.64 R2, c[0x0][0x8a8] ;  /* 0x00022a00ff023b82 */ /* 0x000e620000000a00 */
[----:B------:R-:W-:Y:S04]  /*56c0*/  @P3 IMAD R0, R58, UR36, RZ ;  /* 0x000000243a003c24 */ /* 0x000fe8000f8e02ff */
[----:B-1----:R-:W-:Y:S05]  /*56d0*/  @P3 IMAD.WIDE R2, R0, 0x4, R2 ;  /* 0x0000000400023825 */ /* 0x002fea00078e0202 */
[----:B-----5:R1:W5:Y:S02]  /*56e0*/  @P3 LDG.E R33, desc[UR46][R2.64] ;  /* 0x0000002e02213981 */ /* 0x020364000c1e1900 */
[----:B-1----:R-:W2:Y:S02]  /*56f0*/  @!P3 LDC R33, c[0x0][0x8a0] ;  /* 0x00022800ff21bb82 */ /* 0x002ea40000000800 */
.L_x_88:
[----:B-----5:R-:W-:Y:S01]  /*5700*/  FSETP.NEU.AND P3, PT, R35, RZ, PT ;  /* 0x000000ff2300720b */ /* 0x020fe20003f6d000 */
[----:B------:R-:W-:Y:S01]  /*5710*/  IMAD.U32 R2, RZ, RZ, UR56 ;  /* 0x00000038ff027e24 */ /* 0x000fe2000f8e00ff */
[----:B------:R-:W-:Y:S01]  /*5720*/  SEL R5, RZ, 0xffffffff, P2 ;  /* 0xffffffffff057807 */ /* 0x000fe20001000000 */
[----:B------:R-:W-:Y:S01]  /*5730*/  ULOP3.LUT UR4, UR51, 0x1, URZ, 0x3c, !UPT ;  /* 0x0000000133047892 */ /* 0x000fe2000f8e3cff */
[----:B------:R-:W-:Y:S01]  /*5740*/  @P1 LOP3.LUT P2, RZ, R64, 0xff, RZ, 0xc0, !PT ;  /* 0x000000ff40ff1812 */ /* 0x000fe2000784c0ff */
[----:B------:R-:W-:Y:S01]  /*5750*/  BSSY B1, `(.L_x_89) ;  /* 0x000004b000017945 */ /* 0x000fe20003800000 */
[----:B------:R-:W-:Y:S01]  /*5760*/  @P1 SEL R0, RZ, 0xffffffff, P3 ;  /* 0xffffffffff001807 */ /* 0x000fe20001800000 */
[----:B------:R-:W-:Y:S01]  /*5770*/  IMAD.MOV.U32 R85, RZ, RZ, 0x1 ;  /* 0x00000001ff557424 */ /* 0x000fe200078e00ff */
[----:B------:R-:W-:Y:S01]  /*5780*/  LEA R2, R2, UR48, 0x3 ;  /* 0x0000003002027c11 */ /* 0x000fe2000f8e18ff */
[----:B------:R-:W-:Y:S01]  /*5790*/  IMAD.U32 R83, RZ, RZ, UR4 ;  /* 0x00000004ff537e24 */ /* 0x000fe2000f8e00ff */
[----:B------:R-:W-:Y:S01]  /*57a0*/  @P0 SEL R0, R5, R0, !P2 ;  /* 0x0000000005000207 */ /* 0x000fe20005000000 */
[----:B------:R-:W-:Y:S01]  /*57b0*/  IMAD.U32 R84, RZ, RZ, UR56 ;  /* 0x00000038ff547e24 */ /* 0x000fe2000f8e00ff */
[C---:B------:R-:W-:Y:S02]  /*57c0*/  LEA R82, R31.reuse, UR48, 0x3 ;  /* 0x000000301f527c11 */ /* 0x040fe4000f8e18ff */
[----:B------:R-:W-:Y:S02]  /*57d0*/  CS2R R54, SRZ ;  /* 0x0000000000367805 */ /* 0x000fe4000001ff00 */
[----:B------:R-:W-:Y:S02]  /*57e0*/  @P1 LOP3.LUT R0, R0, 0x1, RZ, 0xc0, !PT ;  /* 0x0000000100001812 */ /* 0x000fe400078ec0ff */
[----:B------:R-:W-:Y:S02]  /*57f0*/  CS2R R52, SRZ ;  /* 0x0000000000347805 */ /* 0x000fe4000001ff00 */
[----:B------:R-:W-:Y:S02]  /*5800*/  SHF.L.U32 R3, R72, 0x1f, RZ ;  /* 0x0000001f48037819 */ /* 0x000fe400000006ff */
[----:B------:R-:W-:Y:S02]  /*5810*/  CS2R R50, SRZ ;  /* 0x0000000000327805 */ /* 0x000fe4000001ff00 */
[----:B------:R-:W-:Y:S02]  /*5820*/  ISETP.NE.U32.OR P5, PT, R0, 0x1, !P1 ;  /* 0x000000010000780c */ /* 0x000fe40004fa5470 */
[----:B------:R-:W-:Y:S02]  /*5830*/  CS2R R48, SRZ ;  /* 0x0000000000307805 */ /* 0x000fe4000001ff00 */
[----:B------:R-:W-:Y:S02]  /*5840*/  PLOP3.LUT P2, PT, PT, PT, UP1, 0x80, 0x8 ;  /* 0x000000000008781c */ /* 0x000fe40003f4f018 */
[----:B------:R-:W-:Y:S02]  /*5850*/  CS2R R46, SRZ ;  /* 0x00000000002e7805 */ /* 0x000fe4000001ff00 */
[----:B------:R-:W-:Y:S02]  /*5860*/  LEA.HI R34, R31, R31, RZ, 0x1 ;  /* 0x0000001f1f227211 */ /* 0x000fe400078f08ff */
[----:B------:R-:W-:Y:S02]  /*5870*/  CS2R R44, SRZ ;  /* 0x00000000002c7805 */ /* 0x000fe4000001ff00 */
[----:B------:R-:W-:Y:S02]  /*5880*/  LOP3.LUT P4, R77, R64, 0xff, RZ, 0xc0, !PT ;  /* 0x000000ff404d7812 */ /* 0x000fe4000788c0ff */
[----:B------:R-:W-:Y:S02]  /*5890*/  CS2R R42, SRZ ;  /* 0x00000000002a7805 */ /* 0x000fe4000001ff00 */
[----:B------:R-:W-:Y:S02]  /*58a0*/  SEL R4, RZ, 0xffffffff, P3 ;  /* 0xffffffffff047807 */ /* 0x000fe40001800000 */
[----:B------:R-:W-:Y:S02]  /*58b0*/  CS2R R40, SRZ ;  /* 0x0000000000287805 */ /* 0x000fe4000001ff00 */
[----:B------:R-:W-:Y:S02]  /*58c0*/  P2R R79, PR, RZ, 0x20 ;  /* 0x00000020ff4f7803 */ /* 0x000fe40000000000 */
[----:B------:R-:W-:Y:S02]  /*58d0*/  @P5 SHF.L.U32 R0, R83, 0x1f, RZ ;  /* 0x0000001f53005819 */ /* 0x000fe400000006ff */
[----:B------:R-:W-:Y:S02]  /*58e0*/  @P2 SEL R4, R5, R4, !P4 ;  /* 0x0000000405042207 */ /* 0x000fe40006000000 */
[----:B------:R1:W3:Y:S02]  /*58f0*/  @P5 SYNCS.PHASECHK.TRANS64.TRYWAIT P1, [R2+URZ+0x70], R0 ;  /* 0x00007000020055a7 */ /* 0x0002e400080211ff */
[----:B------:R-:W-:Y:S04]  /*5900*/  LOP3.LUT R4, R4, 0x1, RZ, 0xc0, !PT ;  /* 0x0000000104047812 */ /* 0x000fe800078ec0ff */
[----:B------:R-:W-:Y:S04]  /*5910*/  ISETP.NE.U32.AND P2, PT, R4, 0x1, PT ;  /* 0x000000010400780c */ /* 0x000fe80003f45070 */
[----:B------:R-:W-:Y:S01]  /*5920*/  P2R R86, PR, RZ, 0x4 ;  /* 0x00000004ff567803 */ /* 0x000fe20000000000 */
[----:B------:R4:W2:Y:S01]  /*5930*/  SYNCS.PHASECHK.TRANS64.TRYWAIT P0, [R82+URZ+0xd0], R3 ;  /* 0x0000d003520075a7 */ /* 0x0008a200080011ff */
[C---:B-1----:R-:W-:Y:S01]  /*5940*/  IMAD.SHL.U32 R0, R34.reuse, 0x20, RZ ;  /* 0x0000002022007824 */ /* 0x042fe200078e00ff */
[----:B------:R-:W-:Y:S04]  /*5950*/  LOP3.LUT R34, R34, 0xffe, RZ, 0xc0, !PT ;  /* 0x00000ffe22227812 */ /* 0x000fe800078ec0ff */
[----:B------:R-:W-:Y:S01]  /*5960*/  LOP3.LUT R0, R0, 0xffffffc0, RZ, 0xc0, !PT ;  /* 0xffffffc000007812 */ /* 0x000fe200078ec0ff */
[----:B------:R-:W-:Y:S04]  /*5970*/  IMAD.IADD R34, R31, 0x1, -R34 ;  /* 0x000000011f227824 */ /* 0x000fe800078e0a22 */
[----:B------:R-:W-:Y:S04]  /*5980*/  IMAD.IADD R0, R32, 0x1, R0 ;  /* 0x0000000120007824 */ /* 0x000fe800078e0200 */
[----:B------:R-:W-:Y:S01]  /*5990*/  IMAD R34, R34, 0x100000, R0 ;  /* 0x0010000022227824 */ /* 0x000fe200078e0200 */
[----:B---3--:R-:W-:Y:S01]  /*59a0*/  @P5 SEL R85, RZ, 0x1, !P1 ;  /* 0x00000001ff555807 */ /* 0x008fe20004800000 */
[----:B----4-:R-:W-:Y:S06]  /*59b0*/  @!P5 BRA `(.L_x_90) ;  /* 0x000000000090d947 */ /* 0x010fec0003800000 */
[----:B------:R-:W-:Y:S01]  /*59c0*/  HFMA2 R47, -RZ, RZ, 0, 0 ;  /* 0x00000000ff2f7431 */ /* 0x000fe200000001ff */
[----:B------:R-:W-:Y:S01]  /*59d0*/  ISETP.NE.AND P1, PT, R85, RZ, PT ;  /* 0x000000ff5500720c */ /* 0x000fe20003f25270 */
[----:B------:R-:W-:Y:S01]  /*59e0*/  IMAD.U32 R5, RZ, RZ, UR56 ;  /* 0x00000038ff057e24 */ /* 0x000fe2000f8e00ff */
[----:B------:R-:W-:Y:S11]  /*59f0*/  BSSY B0, `(.L_x_91) ;  /* 0x0000005000007945 */ /* 0x000ff60003800000 */
[----:B------:R-:W-:Y:S05]  /*5a00*/  @P1 BRA `(.L_x_92) ;  /* 0x00000000000c1947 */ /* 0x000fea0003800000 */
[----:B------:R-:W-:Y:S04]  /*5a10*/  SHF.L.U32 R0, R83, 0x1f, RZ ;  /* 0x0000001f53007819 */ /* 0x000fe800000006ff */
[----:B------:R-:W1:Y:S02]  /*5a20*/  SYNCS.PHASECHK.TRANS64.TRYWAIT P1, [R2+URZ+0x70], R0 ;  /* 0x00007000020075a7 */ /* 0x000e6400080211ff */
[----:B-1----:R-:W-:Y:S05]  /*5a30*/  @!P1 BRA `(.L_x_93) ;  /* 0x0000001c00809947 */ /* 0x002fea0003800000 */
.L_x_92:
[----:B------:R-:W-:Y:S05]  /*5a40*/  BSYNC B0 ;  /* 0x0000000000007941 */ /* 0x000fea0003800000 */
.L_x_91:
[----:B------:R-:W-:Y:S01]  /*5a50*/  ISETP.NE.AND P1, PT, R86, RZ, PT ;  /* 0x000000ff5600720c */ /* 0x000fe20003f25270 */
[----:B------:R-:W-:Y:S01]  /*5a60*/  IMAD.MOV.U32 R46, RZ, RZ, RZ ;  /* 0x000000ffff2e7224 */ /* 0x000fe200078e00ff */
[----:B------:R-:W-:Y:S02]  /*5a70*/  CS2R R44, SRZ ;  /* 0x00000000002c7805 */ /* 0x000fe4000001ff00 */
[----:B------:R-:W-:Y:S02]  /*5a80*/  CS2R R42, SRZ ;  /* 0x00000000002a7805 */ /* 0x000fe4000001ff00 */
[----:B------:R-:W-:Y:S02]  /*5a90*/  CS2R R40, SRZ ;  /* 0x0000000000287805 */ /* 0x000fe4000001ff00 */
[----:B------:R-:W-:Y:S02]  /*5aa0*/  CS2R R50, SRZ ;  /* 0x0000000000327805 */ /* 0x000fe4000001ff00 */
[----:B------:R-:W-:Y:S02]  /*5ab0*/  CS2R R48, SRZ ;  /* 0x0000000000307805 */ /* 0x000fe4000001ff00 */
[----:B------:R-:W-:Y:S02]  /*5ac0*/  CS2R R54, SRZ ;  /* 0x0000000000367805 */ /* 0x000fe4000001ff00 */
[----:B------:R-:W-:Y:S01]  /*5ad0*/  CS2R R52, SRZ ;  /* 0x0000000000347805 */ /* 0x000fe2000001ff00 */
[----:B------:R-:W-:Y:S01]  /*5ae0*/  @P1 IMAD R5, R5, 0x800, R68 ;  /* 0x0000080005051824 */ /* 0x000fe200078e0244 */
[----:B------:R-:W-:Y:S05]  /*5af0*/  @P1 WARPSYNC.ALL ;  /* 0x0000000000001948 */ /* 0x000fea0003800000 */
[----:B------:R-:W-:Y:S01]  /*5b00*/  @P1 LEA R5, R5, UR48, 0x2 ;  /* 0x0000003005051c11 */ /* 0x000fe2000f8e10ff */
[----:B------:R-:W-:Y:S04]  /*5b10*/  UIADD3 UR5, UPT, UPT, UR56, 0x1, URZ ;  /* 0x0000000138057890 */ /* 0x000fe8000fffe0ff */
[----:B------:R3:W4:Y:S01]  /*5b20*/  @P1 LDSM.16.M88.4 R40, [R5+0x400] ;  /* 0x000400000528183b */ /* 0x0007220000000200 */
[----:B------:R-:W-:Y:S01]  /*5b30*/  @P1 VIADD R4, R5, 0x400 ;  /* 0x0000040005041836 */ /* 0x000fe20000000000 */
[----:B------:R-:W-:Y:S01]  /*5b40*/  UISETP.NE.AND UP0, UPT, UR5, 0x3, UPT ;  /* 0x000000030500788c */ /* 0x000fe2000bf05270 */
[C-C-:B-1----:R-:W-:Y:S02]  /*5b50*/  @P1 IMAD R2, R74.reuse, 0x4, R5.reuse ;  /* 0x000000044a021824 */ /* 0x142fe400078e0205 */
[C---:B------:R-:W-:Y:S01]  /*5b60*/  @P1 IMAD R4, R73.reuse, 0x4, R4 ;  /* 0x0000000449041824 */ /* 0x040fe200078e0204 */
[----:B------:R-:W-:Y:S01]  /*5b70*/  USEL UR4, URZ, 0x1, UP0 ;  /* 0x00000001ff047887 */ /* 0x000fe20008000000 */
[----:B------:R-:W-:Y:S01]  /*5b80*/  @P1 IMAD R0, R73, 0x4, R5 ;  /* 0x0000000449001824 */ /* 0x000fe200078e0205 */
[----:B------:R3:W1:Y:S01]  /*5b90*/  @P1 LDSM.16.M88.4 R44, [R2+0x400] ;  /* 0x00040000022c183b */ /* 0x0006620000000200 */
[----:B------:R-:W-:Y:S01]  /*5ba0*/  @P1 IMAD R4, R74, 0x4, R4 ;  /* 0x000000044a041824 */ /* 0x000fe200078e0204 */
[----:B------:R-:W-:Y:S02]  /*5bb0*/  USEL UR5, UR5, URZ, UP0 ;  /* 0x000000ff05057287 */ /* 0x000fe40008000000 */
[----:B------:R3:W1:Y:S01]  /*5bc0*/  @P1 LDSM.16.M88.4 R48, [R0+0x400] ;  /* 0x000400000030183b */ /* 0x0006620000000200 */
[----:B------:R-:W-:Y:S03]  /*5bd0*/  LOP3.LUT R83, R83, UR4, RZ, 0x3c, !PT ;  /* 0x0000000453537c12 */ /* 0x000fe6000f8e3cff */
[----:B------:R3:W1:Y:S01]  /*5be0*/  @P1 LDSM.16.M88.4 R52, [R4] ;  /* 0x000000000434183b */ /* 0x0006620000000200 */
[----:B------:R-:W-:Y:S03]  /*5bf0*/  IMAD.U32 R84, RZ, RZ, UR5 ;  /* 0x00000005ff547e24 */ /* 0x000fe6000f8e00ff */
.L_x_90:
[----:B------:R-:W-:Y:S05]  /*5c00*/  BSYNC B1 ;  /* 0x0000000000017941 */ /* 0x000fea0003800000 */
.L_x_89:
[----:B---3--:R-:W-:Y:S04]  /*5c10*/  SHF.R.U32.HI R0, RZ, 0x15, R34 ;  /* 0x00000015ff007819 */ /* 0x008fe80000011622 */
[----:B------:R-:W-:Y:S01]  /*5c20*/  LOP3.LUT P1, RZ, R0, 0x3, R69, 0x48, !PT ;  /* 0x0000000300ff7812 */ /* 0x000fe20007824845 */
[----:B------:R-:W-:Y:S01]  /*5c30*/  @!UPT UIADD3 URZ, UPT, UPT, URZ, URZ, URZ ;  /* 0x000000fffffff290 */ /* 0x000fe2000fffe0ff */
[----:B--2---:R-:W-:Y:S11]  /*5c40*/  @P0 BRA `(.L_x_94) ;  /* 0x0000000000080947 */ /* 0x004ff60003800000 */
[----:B------:R-:W2:Y:S02]  /*5c50*/  SYNCS.PHASECHK.TRANS64.TRYWAIT P0, [R82+URZ+0xd0], R3 ;  /* 0x0000d003520075a7 */ /* 0x000ea400080011ff */
[----:B--2---:R-:W-:Y:S05]  /*5c60*/  @!P0 BRA `(.L_x_95) ;  /* 0x0000001c00088947 */ /* 0x004fea0003800000 */
.L_x_94:
[----:B------:R-:W-:Y:S05]  /*5c70*/  @!P1 BRA `(.L_x_96) ;  /* 0x0000000000409947 */ /* 0x000fea0003800000 */
[----:B------:R-:W3:Y:S01]  /*5c80*/  LDCU.64 UR8, c[0x4][0x70] ;  /* 0x01000e00ff0877ac */ /* 0x000ee20008000a00 */
[----:B--2---:R-:W-:Y:S01]  /*5c90*/  MOV R3, 0x0 ;  /* 0x0000000000037802 */ /* 0x004fe20000000f00 */
[----:B------:R-:W-:Y:S02]  /*5ca0*/  HFMA2 R12, -RZ, RZ, 0, 5.9604644775390625e-08 ;  /* 0x00000001ff0c7431 */ /* 0x000fe400000001ff */
[----:B------:R-:W-:Y:S02]  /*5cb0*/  IMAD.MOV.U32 R8, RZ, RZ, 0x192 ;  /* 0x00000192ff087424 */ /* 0x000fe400078e00ff */
[----:B------:R-:W-:Y:S01]  /*5cc0*/  IMAD.MOV.U32 R13, RZ, RZ, RZ ;  /* 0x000000ffff0d7224 */ /* 0x000fe200078e00ff */
[----:B------:R-:W2:Y:S01]  /*5cd0*/  LDCU.64 UR6, c[0x4][0x78] ;  /* 0x01000f00ff0677ac */ /* 0x000ea20008000a00 */
[----:B------:R-:W1:Y:S01]  /*5ce0*/  LDC.64 R2, c[0x4][R3] ;  /* 0x0100000003027b82 */ /* 0x000e620000000a00 */
[----:B------:R-:W5:Y:S01]  /*5cf0*/  LDCU.64 UR4, c[0x4][0x10] ;  /* 0x01000200ff0477ac */ /* 0x000f620008000a00 */
[----:B---3--:R-:W-:Y:S01]  /*5d00*/  MOV R5, UR9 ;  /* 0x0000000900057c02 */ /* 0x008fe20008000f00 */
[----:B------:R-:W-:Y:S01]  /*5d10*/  IMAD.U32 R4, RZ, RZ, UR8 ;  /* 0x00000008ff047e24 */ /* 0x000fe2000f8e00ff */
[----:B--2---:R-:W-:Y:S01]  /*5d20*/  MOV R7, UR7 ;  /* 0x0000000700077c02 */ /* 0x004fe20008000f00 */
[----:B------:R-:W-:Y:S01]  /*5d30*/  IMAD.U32 R6, RZ, RZ, UR6 ;  /* 0x00000006ff067e24 */ /* 0x000fe2000f8e00ff */
[----:B-----5:R-:W-:Y:S01]  /*5d40*/  MOV R11, UR5 ;  /* 0x00000005000b7c02 */ /* 0x020fe20008000f00 */
[----:B------:R-:W-:Y:S02]  /*5d50*/  IMAD.U32 R10, RZ, RZ, UR4 ;  /* 0x00000004ff0a7e24 */ /* 0x000fe4000f8e00ff */
[----:B------:R-:W-:Y:S07]  /*5d60*/  LEPC R20, `(.L_x_96) ;  /* 0x000000001014794e */ /* 0x000fee0000000000 */
[----:B-1--4-:R-:W-:Y:S05]  /*5d70*/  CALL.ABS.NOINC R2 ;  /* 0x0000000002007343 */ /* 0x012fea0003c00000 */
.L_x_96:
[----:B------:R-:W-:Y:S05]  /*5d80*/  WARPSYNC.ALL ;  /* 0x0000000000007948 */ /* 0x000fea0003800000 */
[----:B------:R-:W-:Y:S01]  /*5d90*/  R2UR UR4, R34 ;  /* 0x00000000220472ca */ /* 0x000fe200000e0000 */
[----:B------:R-:W-:Y:S01]  /*5da0*/  BSSY.RECONVERGENT B0, `(.L_x_97) ;  /* 0x000003e000007945 */ /* 0x000fe20003800200 */
[----:B------:R-:W-:Y:S02]  /*5db0*/  MOV R20, UR56 ;  /* 0x0000003800147c02 */ /* 0x000fe40008000f00 */
[----:B------:R-:W-:Y:S02]  /*5dc0*/  SHF.L.U32 R80, R74, 0x2, RZ ;  /* 0x000000024a507819 */ /* 0x000fe400000006ff */
[----:B------:R-:W-:Y:S02]  /*5dd0*/  LEA R20, R20, R68, 0xb ;  /* 0x0000004414147211 */ /* 0x000fe400078e58ff */
[----:B------:R-:W-:Y:S02]  /*5de0*/  SHF.L.U32 R81, R73, 0x2, RZ ;  /* 0x0000000249517819 */ /* 0x000fe400000006ff */
[----:B------:R-:W-:Y:S02]  /*5df0*/  LEA R20, R20, UR48, 0x2 ;  /* 0x0000003014147c11 */ /* 0x000fe4000f8e10ff */
[----:B------:R-:W-:Y:S01]  /*5e00*/  ISETP.NE.AND P0, PT, R75, RZ, PT ;  /* 0x000000ff4b00720c */ /* 0x000fe20003f05270 */
[----:B------:R-:W3:Y:S02]  /*5e10*/  LDTM.16dp128bit.x8 R4, tmem[UR4] ;  /* 0x00000004000479ee */ /* 0x000ee40008180000 */
[C---:B---3--:R-:W-:Y:S01]  /*5e20*/  FMUL R0, R33.reuse, R4 ;  /* 0x0000000421007220 */ /* 0x048fe20000400000 */
[C---:B------:R-:W-:Y:S01]  /*5e30*/  FMUL R2, R33.reuse, R5 ;  /* 0x0000000521027220 */ /* 0x040fe20000400000 */
[C---:B--2---:R-:W-:Y:S01]  /*5e40*/  FMUL R3, R33.reuse, R6 ;  /* 0x0000000621037220 */ /* 0x044fe20000400000 */
[----:B------:R-:W-:Y:S01]  /*5e50*/  FMUL R7, R33, R7 ;  /* 0x0000000721077220 */ /* 0x000fe20000400000 */
[----:B----4-:R-:W-:Y:S01]  /*5e60*/  FFMA R36, R35, R40, R0 ;  /* 0x0000002823247223 */ /* 0x010fe20000000000 */
[----:B------:R-:W-:Y:S01]  /*5e70*/  FMUL R4, R33, R8 ;  /* 0x0000000821047220 */ /* 0x000fe20000400000 */
[----:B------:R-:W-:Y:S01]  /*5e80*/  FFMA R37, R35, R41, R2 ;  /* 0x0000002923257223 */ /* 0x000fe20000000002 */
[----:B------:R-:W-:Y:S01]  /*5e90*/  FMUL R5, R33, R9 ;  /* 0x0000000921057220 */ /* 0x000fe20000400000 */
[----:B------:R-:W-:Y:S01]  /*5ea0*/  FFMA R38, R35, R42, R3 ;  /* 0x0000002a23267223 */ /* 0x000fe20000000003 */
[----:B------:R-:W-:Y:S01]  /*5eb0*/  FMUL R6, R33, R10 ;  /* 0x0000000a21067220 */ /* 0x000fe20000400000 */
[----:B------:R-:W-:Y:S01]  /*5ec0*/  FFMA R39, R35, R43, R7 ;  /* 0x0000002b23277223 */ /* 0x000fe20000000007 */
[----:B------:R-:W-:Y:S01]  /*5ed0*/  FMUL R11, R33, R11 ;  /* 0x0000000b210b7220 */ /* 0x000fe20000400000 */
[----:B-1----:R-:W-:Y:S01]  /*5ee0*/  FFMA R4, R35, R44, R4 ;  /* 0x0000002c23047223 */ /* 0x002fe20000000004 */
[----:B------:R-:W-:Y:S01]  /*5ef0*/  FMUL R8, R33, R12 ;  /* 0x0000000c21087220 */ /* 0x000fe20000400000 */
[----:B------:R-:W-:Y:S01]  /*5f00*/  FFMA R5, R35, R45, R5 ;  /* 0x0000002d23057223 */ /* 0x000fe20000000005 */
[----:B------:R1:W-:Y:S01]  /*5f10*/  STSM.16.M88.4 [R20+0x400], R36 ;  /* 0x0004002414007844 */ /* 0x0003e20000000200 */
[----:B------:R-:W-:Y:S01]  /*5f20*/  FMUL R9, R33, R13 ;  /* 0x0000000d21097220 */ /* 0x000fe20000400000 */
[----:B------:R-:W-:Y:S01]  /*5f30*/  FFMA R6, R35, R46, R6 ;  /* 0x0000002e23067223 */ /* 0x000fe20000000006 */
[C---:B------:R-:W-:Y:S01]  /*5f40*/  FMUL R10, R33.reuse, R14 ;  /* 0x0000000e210a7220 */ /* 0x040fe20000400000 */
[----:B------:R-:W-:Y:S01]  /*5f50*/  FMUL R13, R33, R17 ;  /* 0x00000011210d7220 */ /* 0x000fe20000400000 */
[C---:B------:R-:W-:Y:S01]  /*5f60*/  IADD3 R17, PT, PT, R80.reuse, 0x400, R20 ;  /* 0x0000040050117810 */ /* 0x040fe20007ffe014 */
[----:B------:R-:W-:Y:S01]  /*5f70*/  FFMA R7, R35, R47, R11 ;  /* 0x0000002f23077223 */ /* 0x000fe2000000000b */
[----:B------:R-:W-:Y:S01]  /*5f80*/  FMUL R15, R33, R15 ;  /* 0x0000000f210f7220 */ /* 0x000fe20000400000 */
[----:B------:R-:W-:Y:S01]  /*5f90*/  FFMA R8, R35, R48, R8 ;  /* 0x0000003023087223 */ /* 0x000fe20000000008 */
[----:B------:R-:W-:Y:S01]  /*5fa0*/  FMUL R12, R33, R16 ;  /* 0x00000010210c7220 */ /* 0x000fe20000400000 */
[C---:B------:R-:W-:Y:S01]  /*5fb0*/  FFMA R9, R35.reuse, R49, R9 ;  /* 0x0000003123097223 */ /* 0x040fe20000000009 */
[----:B------:R1:W-:Y:S01]  /*5fc0*/  STSM.16.M88.4 [R17], R4 ;  /* 0x0000000411007844 */ /* 0x0003e20000000200 */
[----:B------:R-:W-:Y:S01]  /*5fd0*/  FFMA R10, R35, R50, R10 ;  /* 0x00000032230a7223 */ /* 0x000fe2000000000a */
[----:B------:R-:W-:Y:S01]  /*5fe0*/  FMUL R14, R33, R18 ;  /* 0x00000012210e7220 */ /* 0x000fe20000400000 */
[----:B------:R-:W-:Y:S01]  /*5ff0*/  IADD3 R16, PT, PT, R81, 0x400, R20 ;  /* 0x0000040051107810 */ /* 0x000fe20007ffe014 */
[----:B------:R-:W-:Y:S01]  /*6000*/  FFMA R11, R35, R51, R15 ;  /* 0x00000033230b7223 */ /* 0x000fe2000000000f */
[----:B------:R-:W-:Y:S01]  /*6010*/  FMUL R19, R33, R19 ;  /* 0x0000001321137220 */ /* 0x000fe20000400000 */
[C---:B------:R-:W-:Y:S01]  /*6020*/  FFMA R12, R35.reuse, R52, R12 ;  /* 0x00000034230c7223 */ /* 0x040fe2000000000c */
[C---:B------:R-:W-:Y:S01]  /*6030*/  FFMA R13, R35.reuse, R53, R13 ;  /* 0x00000035230d7223 */ /* 0x040fe2000000000d */
[C---:B------:R-:W-:Y:S01]  /*6040*/  FFMA R14, R35.reuse, R54, R14 ;  /* 0x00000036230e7223 */ /* 0x040fe2000000000e */
[----:B------:R1:W-:Y:S01]  /*6050*/  STSM.16.M88.4 [R16], R8 ;  /* 0x0000000810007844 */ /* 0x0003e20000000200 */
[----:B------:R-:W-:Y:S01]  /*6060*/  IADD3 R0, PT, PT, R80, R16, RZ ;  /* 0x0000001050007210 */ /* 0x000fe20007ffe0ff */
[----:B------:R-:W-:Y:S05]  /*6070*/  FFMA R15, R35, R55, R19 ;  /* 0x00000037230f7223 */ /* 0x000fea0000000013 */
[----:B------:R1:W-:Y:S01]  /*6080*/  STSM.16.M88.4 [R0], R12 ;  /* 0x0000000c00007844 */ /* 0x0003e20000000200 */
[----:B------:R-:W-:Y:S01]  /*6090*/  @!PT LDS RZ, [RZ] ;  /* 0x00000000fffff984 */ /* 0x000fe20000000800 */
[----:B------:R-:W-:Y:S01]  /*60a0*/  @!PT LDS RZ, [RZ] ;  /* 0x00000000fffff984 */ /* 0x000fe20000000800 */
[----:B------:R-:W-:Y:S01]  /*60b0*/  @!PT LDS RZ, [RZ] ;  /* 0x00000000fffff984 */ /* 0x000fe20000000800 */
[----:B------:R-:W-:Y:S01]  /*60c0*/  @!PT LDS RZ, [RZ] ;  /* 0x00000000fffff984 */ /* 0x000fe20000000800 */
[----:B------:R2:W-:Y:S06]  /*60d0*/  MEMBAR.ALL.CTA ;  /* 0x0000000000007992 */ /* 0x0005ec0000008000 */
[----:B--2---:R-:W2:Y:S02]  /*60e0*/  FENCE.VIEW.ASYNC.S ;  /* 0x00000000000073c6 */ /* 0x004ea40000000000 */
[----:B--2---:R-:W-:Y:S06]  /*60f0*/  BAR.SYNC.DEFER_BLOCKING 0x1, 0x80 ;  /* 0x0042000000007b1d */ /* 0x004fec0000010000 */
[----:B------:R-:W-:Y:S05]  /*6100*/  @P0 BRA `(.L_x_98) ;  /* 0x00000000001c0947 */ /* 0x000fea0003800000 */
[----:B------:R-:W-:Y:S02]  /*6110*/  UIADD3 UR6, UP0, UPT, UR54, 0x680, URZ ;  /* 0x0000068036067890 */ /* 0x000fe4000ff1e0ff */
[----:B------:R-:W-:Y:S02]  /*6120*/  ULEA UR4, UR56, UR48, 0xd ;  /* 0x0000003038047291 */ /* 0x000fe4000f8e68ff */
[----:B------:R-:W-:Y:S02]  /*6130*/  UIADD3.X UR7, UPT, UPT, URZ, UR55, URZ, UP0, !UPT ;  /* 0x00000037ff077290 */ /* 0x000fe400087fe4ff */
[----:B------:R-:W-:Y:S01]  /*6140*/  UIADD3 UR40, UPT, UPT, UR4, 0x400, URZ ;  /* 0x0000040004287890 */ /* 0x000fe2000fffe0ff */
[----:B------:R-:W-:Y:S08]  /*6150*/  UMOV UR43, UR36 ;  /* 0x00000024002b7c82 */ /* 0x000ff00008000000 */
[----:B------:R2:W-:Y:S02]  /*6160*/  UTMASTG.3D [UR40], [UR6] ;  /* 0x00000028060073b5 */ /* 0x0005e40008010000 */
[----:B--2---:R0:W-:Y:S02]  /*6170*/  UTMACMDFLUSH ;  /* 0x00000000000079b7 */ /* 0x0041e40000000000 */
.L_x_98:
[----:B------:R-:W-:Y:S05]  /*6180*/  BSYNC.RECONVERGENT B0 ;  /* 0x0000000000007941 */ /* 0x000fea0003800200 */
.L_x_97:
[----:B------:R-:W-:Y:S01]  /*6190*/  UIADD3 UR40, UPT, UPT, UR56, 0x1, URZ ;  /* 0x0000000138287890 */ /* 0x000fe2000fffe0ff */
[----:B------:R-:W-:Y:S03]  /*61a0*/  BSSY.RECONVERGENT B0, `(.L_x_99) ;  /* 0x0000005000007945 */ /* 0x000fe60003800200 */
[----:B------:R-:W-:Y:S04]  /*61b0*/  UISETP.NE.AND UP0, UPT, UR40, 0x3, UPT ;  /* 0x000000032800788c */ /* 0x000fe8000bf05270 */
[----:B------:R-:W-:Y:S01]  /*61c0*/  USEL UR43, UR40, URZ, UP0 ;  /* 0x000000ff282b7287 */ /* 0x000fe20008000000 */
[----:B------:R-:W-:Y:S11]  /*61d0*/  @P0 BRA `(.L_x_100) ;  /* 0x0000000000040947 */ /* 0x000ff60003800000 */
[----:B------:R-:W-:Y:S04]  /*61e0*/  DEPBAR.LE SB0, 0x1 ;  /* 0x000080400000791a */ /* 0x000fe80000000000 */
.L_x_100:
[----:B------:R-:W-:Y:S05]  /*61f0*/  BSYNC.RECONVERGENT B0 ;  /* 0x0000000000007941 */ /* 0x000fea0003800200 */
.L_x_99:
[----:B------:R-:W-:Y:S01]  /*6200*/  BAR.SYNC.DEFER_BLOCKING 0x1, 0x80 ;  /* 0x0042000000007b1d */ /* 0x000fe20000010000 */
[----:B------:R-:W-:Y:S01]  /*6210*/  ISETP.NE.AND P1, PT, R79, RZ, PT ;  /* 0x000000ff4f00720c */ /* 0x000fe20003f25270 */
[----:B------:R-:W-:Y:S01]  /*6220*/  UISETP.NE.AND UP0, UPT, UR50, URZ, UPT ;  /* 0x000000ff3200728c */ /* 0x000fe2000bf05270 */
[----:B------:R-:W-:Y:S11]  /*6230*/  LEA R2, R84, UR48, 0x3 ;  /* 0x0000003054027c11 */ /* 0x000ff6000f8e18ff */
[----:B------:R-:W-:Y:S01]  /*6240*/  @P1 SHF.L.U32 R3, R83, 0x1f, RZ ;  /* 0x0000001f53031819 */ /* 0x000fe200000006ff */
[----:B------:R-:W-:Y:S06]  /*6250*/  BRA.U !UP0, `(.L_x_101) ;  /* 0x0000000108247547 */ /* 0x000fec000b800000 */
[----:B-1----:R-:W-:Y:S01]  /*6260*/  IMAD.U32 R4, RZ, RZ, UR49 ;  /* 0x00000031ff047e24 */ /* 0x002fe2000f8e00ff */
[----:B------:R-:W-:Y:S01]  /*6270*/  MOV R0, UR37 ;  /* 0x0000002500007c02 */ /* 0x000fe20008000f00 */
[----:B------:R-:W-:Y:S03]  /*6280*/  UIADD3 UR49, UPT, UPT, UR49, 0x1, URZ ;  /* 0x0000000131317890 */ /* 0x000fe6000fffe0ff */
[----:B------:R-:W-:Y:S01]  /*6290*/  @P1 LEA R4, R4, UR48, 0x3 ;  /* 0x0000003004041c11 */ /* 0x000fe2000f8e18ff */
[----:B------:R-:W-:Y:S04]  /*62a0*/  UISETP.NE.AND UP0, UPT, UR49, 0x3, UPT ;  /* 0x000000033100788c */ /* 0x000fe8000bf05270 */
[----:B------:R-:W-:Y:S01]  /*62b0*/  @P1 VIADD R4, R4, 0x88 ;  /* 0x0000008804041836 */ /* 0x000fe20000000000 */
[----:B------:R-:W-:Y:S04]  /*62c0*/  USEL UR49, UR49, URZ, UP0 ;  /* 0x000000ff31317287 */ /* 0x000fe80008000000 */
[----:B------:R-:W-:Y:S04]  /*62d0*/  @P1 PRMT R0, R0, 0x654, R4 ;  /* 0x0000065400001816 */ /* 0x000fe80000000004 */
[----:B------:R2:W-:Y:S04]  /*62e0*/  @P1 SYNCS.ARRIVE.TRANS64.RED.A1T0 RZ, [R0+URZ], RZ ;  /* 0x000000ff00ff19a7 */ /* 0x0005e800081004ff */
.L_x_101:
[----:B------:R-:W3:Y:S01]  /*62f0*/  @P1 SYNCS.PHASECHK.TRANS64.TRYWAIT P0, [R2+URZ+0x70], R3 ;  /* 0x00007003020015a7 */ /* 0x000ee200080011ff */
[----:B------:R-:W-:Y:S01]  /*6300*/  BSSY B1, `(.L_x_102) ;  /* 0x0000017000017945 */ /* 0x000fe20003800000 */
[----:B---3--:R-:W-:Y:S03]  /*6310*/  @P1 SEL R85, RZ, 0x1, !P0 ;  /* 0x00000001ff551807 */ /* 0x008fe60004000000 */
[----:B------:R-:W-:Y:S05]  /*6320*/  @!P1 BRA `(.L_x_103) ;  /* 0x0000000000509947 */ /* 0x000fea0003800000 */
[----:B------:R-:W-:Y:S01]  /*6330*/  ISETP.NE.AND P1, PT, R86, RZ, PT ;  /* 0x000000ff5600720c */ /* 0x000fe20003f25270 */
[----:B------:R-:W-:Y:S01]  /*6340*/  BSSY B0, `(.L_x_104) ;  /* 0x000000a000007945 */ /* 0x000fe20003800000 */
[----:B------:R-:W-:Y:S11]  /*6350*/  ISETP.NE.AND P0, PT, R85, RZ, PT ;  /* 0x000000ff5500720c */ /* 0x000ff60003f05270 */
[----:B-1----:R-:W-:Y:S05]  /*6360*/  @P1 IMAD R4, R84, 0x800, R68 ;  /* 0x0000080054041824 */ /* 0x002fea00078e0244 */
[----:B------:R-:W-:Y:S05]  /*6370*/  @P1 LEA R4, R4, UR48, 0x2 ;  /* 0x0000003004041c11 */ /* 0x000fea000f8e10ff */
[--C-:B--2---:R-:W-:Y:S02]  /*6380*/  @P1 IMAD.IADD R0, R81, 0x1, R4.reuse ;  /* 0x0000000151001824 */ /* 0x104fe400078e0204 */
[----:B------:R-:W-:Y:S01]  /*6390*/  @P1 IMAD.IADD R3, R80, 0x1, R4 ;  /* 0x0000000150031824 */ /* 0x000fe200078e0204 */
[----:B------:R-:W-:Y:S06]  /*63a0*/  @P0 BRA `(.L_x_105) ;  /* 0x00000000000c0947 */ /* 0x000fec0003800000 */
[----:B------:R-:W-:Y:S04]  /*63b0*/  SHF.L.U32 R83, R83, 0x1f, RZ ;  /* 0x0000001f53537819 */ /* 0x000fe800000006ff */
[----:B------:R-:W1:Y:S02]  /*63c0*/  SYNCS.PHASECHK.TRANS64.TRYWAIT P0, [R2+URZ+0x70], R83 ;  /* 0x00007053020075a7 */ /* 0x000e6400080011ff */
[----:B-1----:R-:W-:Y:S05]  /*63d0*/  @!P0 BRA `(.L_x_106) ;  /* 0x0000001400408947 */ /* 0x002fea0003800000 */
.L_x_105:
[----:B------:R-:W-:Y:S05]  /*63e0*/  BSYNC B0 ;  /* 0x0000000000007941 */ /* 0x000fea0003800000 */
.L_x_104:
[----:B------:R-:W-:Y:S11]  /*63f0*/  ISETP.NE.AND P0, PT, R86, RZ, PT ;  /* 0x000000ff5600720c */ /* 0x000ff60003f05270 */
[----:B------:R-:W-:Y:S02]  /*6400*/  @!UPT UIADD3 URZ, UPT, UPT, URZ, URZ, URZ ;  /* 0x000000fffffff290 */ /* 0x000fe4000fffe0ff */
[----:B-1----:R-:W-:Y:S01]  /*6410*/  @P0 IADD3 R2, PT, PT, R80, R0, RZ ;  /* 0x0000000050020210 */ /* 0x002fe20007ffe0ff */
[----:B------:R-:W-:Y:S05]  /*6420*/  @P0 WARPSYNC.ALL ;  /* 0x0000000000000948 */ /* 0x000fea0003800000 */
[----:B------:R3:W4:Y:S04]  /*6430*/  @P0 LDSM.16.M88.4 R40, [R4+0x400] ;  /* 0x000400000428083b */ /* 0x0007280000000200 */
[----:B------:R3:W1:Y:S04]  /*6440*/  @P0 LDSM.16.M88.4 R44, [R3+0x400] ;  /* 0x00040000032c083b */ /* 0x0006680000000200 */
[----:B------:R3:W2:Y:S04]  /*6450*/  @P0 LDSM.16.M88.4 R48, [R0+0x400] ;  /* 0x000400000030083b */ /* 0x0006a80000000200 */
[----:B------:R3:W1:Y:S02]  /*6460*/  @P0 LDSM.16.M88.4 R52, [R2+0x400] ;  /* 0x000400000234083b */ /* 0x0006640000000200 */
.L_x_103:
[----:B------:R-:W-:Y:S05]  /*6470*/  BSYNC B1 ;  /* 0x0000000000017941 */ /* 0x000fea0003800000 */
.L_x_102:
[----:B-123--:R-:W-:Y:S05]  /*6480*/  VIADD R0, R34, 0x20 ;  /* 0x0000002022007836 */ /* 0x00efea0000000000 */
[----:B------:R-:W-:Y:S04]  /*6490*/  SHF.R.U32.HI R0, RZ, 0x15, R0 ;  /* 0x00000015ff007819 */ /* 0x000fe80000011600 */
[----:B------:R-:W-:Y:S11]  /*64a0*/  LOP3.LUT P0, RZ, R0, 0x3, R69, 0x48, !PT ;  /* 0x0000000300ff7812 */ /* 0x000ff60007804845 */
[----:B------:R-:W-:Y:S02]  /*64b0*/  @!UPT UIADD3 URZ, UPT, UPT, URZ, URZ, URZ ;  /* 0x000000fffffff290 */ /* 0x000fe4000fffe0ff */
[----:B------:R-:W-:Y:S05]  /*64c0*/  @!P0 BRA `(.L_x_107) ;  /* 0x0000000000408947 */ /* 0x000fea0003800000 */
[----:B------:R-:W1:Y:S01]  /*64d0*/  LDCU.64 UR8, c[0x4][0x70] ;  /* 0x01000e00ff0877ac */ /* 0x000e620008000a00 */
[----:B------:R-:W-:Y:S01]  /*64e0*/  MOV R3, 0x0 ;  /* 0x0000000000037802 */ /* 0x000fe20000000f00 */
[----:B------:R-:W-:Y:S02]  /*64f0*/  HFMA2 R12, -RZ, RZ, 0, 5.9604644775390625e-08 ;  /* 0x00000001ff0c7431 */ /* 0x000fe400000001ff */
[----:B------:R-:W-:Y:S02]  /*6500*/  IMAD.MOV.U32 R8, RZ, RZ, 0x192 ;  /* 0x00000192ff087424 */ /* 0x000fe400078e00ff */
[----:B------:R-:W-:Y:S01]  /*6510*/  IMAD.MOV.U32 R13, RZ, RZ, RZ ;  /* 0x000000ffff0d7224 */ /* 0x000fe200078e00ff */
[----:B------:R-:W2:Y:S01]  /*6520*/  LDCU.64 UR6, c[0x4][0x78] ;  /* 0x01000f00ff0677ac */ /* 0x000ea20008000a00 */
[----:B------:R-:W3:Y:S01]  /*6530*/  LDC.64 R2, c[0x4][R3] ;  /* 0x0100000003027b82 */ /* 0x000ee20000000a00 */
[----:B------:R-:W5:Y:S01]  /*6540*/  LDCU.64 UR4, c[0x4][0x10] ;  /* 0x01000200ff0477ac */ /* 0x000f620008000a00 */
[----:B-1----:R-:W-:Y:S01]  /*6550*/  MOV R5, UR9 ;  /* 0x0000000900057c02 */ /* 0x002fe20008000f00 */
[----:B------:R-:W-:Y:S01]  /*6560*/  IMAD.U32 R4, RZ, RZ, UR8 ;  /* 0x00000008ff047e24 */ /* 0x000fe2000f8e00ff */
[----:B--2---:R-:W-:Y:S01]  /*6570*/  MOV R7, UR7 ;  /* 0x0000000700077c02 */ /* 0x004fe20008000f00 */
[----:B------:R-:W-:Y:S01]  /*6580*/  IMAD.U32 R6, RZ, RZ, UR6 ;  /* 0x00000006ff067e24 */ /* 0x000fe2000f8e00ff */
[----:B-----5:R-:W-:Y:S01]  /*6590*/  MOV R11, UR5 ;  /* 0x00000005000b7c02 */ /* 0x020fe20008000f00 */
[----:B------:R-:W-:Y:S02]  /*65a0*/  IMAD.U32 R10, RZ, RZ, UR4 ;  /* 0x00000004ff0a7e24 */ /* 0x000fe4000f8e00ff */
[----:B------:R-:W-:Y:S07]  /*65b0*/  LEPC R20, `(.L_x_107) ;  /* 0x000000001014794e */ /* 0x000fee0000000000 */
[----:B---34-:R-:W-:Y:S05]  /*65c0*/  CALL.ABS.NOINC R2 ;  /* 0x0000000002007343 */ /* 0x018fea0003c00000 */
.L_x_107:
[----:B------:R-:W-:Y:S01]  /*65d0*/  ISETP.NE.AND P0, PT, R75, RZ, PT ;  /* 0x000000ff4b00720c */ /* 0x000fe20003f05270 */
[----:B------:R-:W-:Y:S05]  /*65e0*/  WARPSYNC.ALL ;  /* 0x0000000000007948 */ /* 0x000fea0003800000 */
[----:B------:R-:W-:Y:S01]  /*65f0*/  R2UR UR4, R34 ;  /* 0x00000000220472ca */ /* 0x000fe200000e0000 */
[----:B------:R-:W-:Y:S01]  /*6600*/  BSSY.RECONVERGENT B0, `(.L_x_108) ;  /* 0x0000042000007945 */ /* 0x000fe20003800200 */
[----:B------:R-:W-:Y:S11]  /*6610*/  R2UR UR5, R82 ;  /* 0x00000000520572ca */ /* 0x000ff600000e0000 */
[----:B------:R-:W1:Y:S01]  /*6620*/  LDTM.16dp128bit.x8 R4, tmem[UR4+0x20] ;  /* 0x00002004000479ee */ /* 0x000e620008180000 */
[----:B------:R-:W-:Y:S01]  /*6630*/  NOP ;  /* 0x0000000000007918 */ /* 0x000fe20000000000 */
[----:B------:R-:W-:Y:S04]  /*6640*/  UIADD3 UR5, UPT, UPT, UR5, 0xf0, URZ ;  /* 0x000000f005057890 */ /* 0x000fe8000fffe0ff */
[----:B------:R-:W-:Y:S09]  /*6650*/  UPRMT UR5, UR37, 0x654, UR5 ;  /* 0x0000065425057896 */ /* 0x000ff20008000005 */
[----:B-1----:R-:W-:Y:S01]  /*6660*/  SYNCS.ARRIVE.TRANS64.RED.A1T0 RZ, [UR5], RZ ;  /* 0x000000ffffff79a7 */ /* 0x002fe20008100405 */
[C---:B------:R-:W-:Y:S01]  /*6670*/  FMUL R0, R33.reuse, R4 ;  /* 0x0000000421007220 */ /* 0x040fe20000400000 */
[C---:B------:R-:W-:Y:S01]  /*6680*/  FMUL R2, R33.reuse, R5 ;  /* 0x0000000521027220 */ /* 0x040fe20000400000 */
[C---:B------:R-:W-:Y:S01]  /*6690*/  FMUL R3, R33.reuse, R6 ;  /* 0x0000000621037220 */ /* 0x040fe20000400000 */
[----:B------:R-:W-:Y:S01]  /*66a0*/  FMUL R7, R33, R7 ;  /* 0x0000000721077220 */ /* 0x000fe20000400000 */
[----:B----4-:R-:W-:Y:S01]  /*66b0*/  FFMA R36, R35, R40, R0 ;  /* 0x0000002823247223 */ /* 0x010fe20000000000 */
[----:B------:R-:W-:Y:S01]  /*66c0*/  MOV R0, UR43 ;  /* 0x0000002b00007c02 */ /* 0x000fe20008000f00 */
[----:B------:R-:W-:Y:S01]  /*66d0*/  FMUL R4, R33, R8 ;  /* 0x0000000821047220 */ /* 0x000fe20000400000 */
[----:B------:R-:W-:Y:S01]  /*66e0*/  FFMA R37, R35, R41, R2 ;  /* 0x0000002923257223 */ /* 0x000fe20000000002 */
[----:B------:R-:W-:Y:S01]  /*66f0*/  FMUL R5, R33, R9 ;  /* 0x0000000921057220 */ /* 0x000fe20000400000 */
[----:B------:R-:W-:Y:S01]  /*6700*/  LEA R0, R0, R68, 0xb ;  /* 0x0000004400007211 */ /* 0x000fe200078e58ff */
[----:B------:R-:W-:Y:S01]  /*6710*/  FFMA R38, R35, R42, R3 ;  /* 0x0000002a23267223 */ /* 0x000fe20000000003 */
[----:B------:R-:W-:Y:S01]  /*6720*/  FMUL R6, R33, R10 ;  /* 0x0000000a21067220 */ /* 0x000fe20000400000 */
[----:B------:R-:W-:Y:S01]  /*6730*/  FFMA R39, R35, R43, R7 ;  /* 0x0000002b23277223 */ /* 0x000fe20000000007 */
[----:B------:R-:W-:Y:S01]  /*6740*/  LEA R0, R0, UR48, 0x2 ;  /* 0x0000003000007c11 */ /* 0x000fe2000f8e10ff */
[----:B------:R-:W-:Y:S01]  /*6750*/  FMUL R11, R33, R11 ;  /* 0x0000000b210b7220 */ /* 0x000fe20000400000 */
[----:B------:R-:W-:Y:S01]  /*6760*/  FFMA R4, R35, R44, R4 ;  /* 0x0000002c23047223 */ /* 0x000fe20000000004 */
[----:B------:R-:W-:Y:S01]  /*6770*/  FMUL R8, R33, R12 ;  /* 0x0000000c21087220 */ /* 0x000fe20000400000 */
[----:B------:R-:W-:Y:S01]  /*6780*/  FFMA R5, R35, R45, R5 ;  /* 0x0000002d23057223 */ /* 0x000fe20000000005 */
[----:B------:R1:W-:Y:S01]  /*6790*/  STSM.16.M88.4 [R0+0x400], R36 ;  /* 0x0004002400007844 */ /* 0x0003e20000000200 */
[----:B------:R-:W-:Y:S01]  /*67a0*/  FMUL R9, R33, R13 ;  /* 0x0000000d21097220 */ /* 0x000fe20000400000 */
[----:B------:R-:W-:Y:S01]  /*67b0*/  FFMA R6, R35, R46, R6 ;  /* 0x0000002e23067223 */ /* 0x000fe20000000006 */
[----:B------:R-:W-:Y:S01]  /*67c0*/  FMUL R10, R33, R14 ;  /* 0x0000000e210a7220 */ /* 0x000fe20000400000 */
[----:B------:R-:W-:Y:S01]  /*67d0*/  FFMA R7, R35, R47, R11 ;  /* 0x0000002f23077223 */ /* 0x000fe2000000000b */
[C---:B------:R-:W-:Y:S01]  /*67e0*/  IADD3 R2, PT, PT, R80.reuse, 0x400, R0 ;  /* 0x0000040050027810 */ /* 0x040fe20007ffe000 */
[----:B------:R-:W-:Y:S01]  /*67f0*/  FMUL R15, R33, R15 ;  /* 0x0000000f210f7220 */ /* 0x000fe20000400000 */
[----:B------:R-:W-:Y:S01]  /*6800*/  FFMA R8, R35, R48, R8 ;  /* 0x0000003023087223 */ /* 0x000fe20000000008 */
[----:B------:R-:W-:Y:S01]  /*6810*/  FMUL R12, R33, R16 ;  /* 0x00000010210c7220 */ /* 0x000fe20000400000 */
[----:B------:R-:W-:Y:S01]  /*6820*/  FFMA R9, R35, R49, R9 ;  /* 0x0000003123097223 */ /* 0x000fe20000000009 */
[----:B------:R1:W-:Y:S01]  /*6830*/  STSM.16.M88.4 [R2], R4 ;  /* 0x0000000402007844 */ /* 0x0003e20000000200 */
[----:B------:R-:W-:Y:S01]  /*6840*/  FMUL R13, R33, R17 ;  /* 0x00000011210d7220 */ /* 0x000fe20000400000 */
[----:B------:R-:W-:Y:S01]  /*6850*/  FFMA R10, R35, R50, R10 ;  /* 0x00000032230a7223 */ /* 0x000fe2000000000a */
[----:B------:R-:W-:Y:S01]  /*6860*/  FMUL R14, R33, R18 ;  /* 0x00000012210e7220 */ /* 0x000fe20000400000 */
[----:B------:R-:W-:Y:S01]  /*6870*/  FFMA R11, R35, R51, R15 ;  /* 0x00000033230b7223 */ /* 0x000fe2000000000f */
[----:B------:R-:W-:Y:S01]  /*6880*/  IADD3 R81, PT, PT, R81, 0x400, R0 ;  /* 0x0000040051517810 */ /* 0x000fe20007ffe000 */
[----:B------:R-:W-:Y:S01]  /*6890*/  FMUL R19, R33, R19 ;  /* 0x0000001321137220 */ /* 0x000fe20000400000 */
[C---:B------:R-:W-:Y:S01]  /*68a0*/  FFMA R12, R35.reuse, R52, R12 ;  /* 0x00000034230c7223 */ /* 0x040fe2000000000c */
[C---:B------:R-:W-:Y:S01]  /*68b0*/  FFMA R13, R35.reuse, R53, R13 ;  /* 0x00000035230d7223 */ /* 0x040fe2000000000d */
[C---:B------:R-:W-:Y:S01]  /*68c0*/  FFMA R14, R35.reuse, R54, R14 ;  /* 0x00000036230e7223 */ /* 0x040fe2000000000e */
[----:B------:R1:W-:Y:S01]  /*68d0*/  STSM.16.M88.4 [R81], R8 ;  /* 0x0000000851007844 */ /* 0x0003e20000000200 */
[----:B------:R-:W-:Y:S01]  /*68e0*/  FFMA R15, R35, R55, R19 ;  /* 0x00000037230f7223 */ /* 0x000fe20000000013 */
[----:B------:R-:W-:Y:S05]  /*68f0*/  IADD3 R80, PT, PT, R80, R81, RZ ;  /* 0x0000005150507210 */ /* 0x000fea0007ffe0ff */
        /* <DEDUP_REMOVED lines=11> */
[----:B------:R-:W-:Y:S02]  /*69b0*/  UIADD3 UR5, UPT, UPT, UR41, 0x20, URZ ;  /* 0x0000002029057890 */ /* 0x000fe4000fffe0ff */
[----:B------:R-:W-:Y:S02]  /*69c0*/  UIADD3 UR4, UPT, UPT, UR10, 0x400, URZ ;  /* 0x000004000a047890 */ /* 0x000fe4000fffe0ff */
[----:B------:R-:W-:Y:S01]  /*69d0*/  UIADD3.X UR9, UPT, UPT, URZ, UR55, URZ, UP0, !UPT ;  /* 0x00000037ff097290 */ /* 0x000fe200087fe4ff */
[----:B------:R-:W-:Y:S01]  /*69e0*/  UMOV UR6, UR42 ;  /* 0x0000002a00067c82 */ /* 0x000fe20008000000 */
[----:B------:R-:W-:Y:S07]  /*69f0*/  UMOV UR7, UR36 ;  /* 0x0000002400077c82 */ /* 0x000fee0008000000 */
[----:B------:R2:W-:Y:S02]  /*6a00*/  UTMASTG.3D [UR4], [UR8] ;  /* 0x00000004080073b5 */ /* 0x0005e40008010000 */
[----:B--2---:R0:W-:Y:S02]  /*6a10*/  UTMACMDFLUSH ;  /* 0x00000000000079b7 */ /* 0x0041e40000000000 */
.L_x_109:
[----:B------:R-:W-:Y:S05]  /*6a20*/  BSYNC.RECONVERGENT B0 ;  /* 0x0000000000007941 */ /* 0x000fea0003800200 */
.L_x_108:
[----:B------:R-:W-:Y:S01]  /*6a30*/  UIADD3 UR43, UPT, UPT, UR43, 0x1, URZ ;  /* 0x000000012b2b7890 */ /* 0x000fe2000fffe0ff */
[----:B------:R-:W-:Y:S03]  /*6a40*/  BSSY.RECONVERGENT B0, `(.L_x_110) ;  /* 0x0000008000007945 */ /* 0x000fe60003800200 */
[----:B------:R-:W-:Y:S04]  /*6a50*/  UISETP.NE.AND UP0, UPT, UR43, 0x3, UPT ;  /* 0x000000032b00788c */ /* 0x000fe8000bf05270 */
[----:B------:R-:W-:Y:S02]  /*6a60*/  UISETP.EQ.XOR UP1, UPT, UR40, 0x3, !UP0 ;  /* 0x000000032800788c */ /* 0x000fe4000c722a70 */
[----:B------:R-:W-:Y:S02]  /*6a70*/  USEL UR56, UR43, URZ, UP0 ;  /* 0x000000ff2b387287 */ /* 0x000fe40008000000 */
[----:B------:R-:W-:Y:S04]  /*6a80*/  USEL UR4, URZ, 0x1, !UP1 ;  /* 0x00000001ff047887 */ /* 0x000fe8000c800000 */
[----:B------:R-:W-:Y:S01]  /*6a90*/  ULOP3.LUT UR51, UR51, UR4, URZ, 0x3c, !UPT ;  /* 0x0000000433337292 */ /* 0x000fe2000f8e3cff */
[----:B------:R-:W-:Y:S11]  /*6aa0*/  @P0 BRA `(.L_x_111) ;  /* 0x0000000000040947 */ /* 0x000ff60003800000 */
[----:B------:R-:W-:Y:S04]  /*6ab0*/  DEPBAR.LE SB0, 0x1 ;  /* 0x000080400000791a */ /* 0x000fe80000000000 */
.L_x_111:
[----:B------:R-:W-:Y:S05]  /*6ac0*/  BSYNC.RECONVERGENT B0 ;  /* 0x0000000000007941 */ /* 0x000fea0003800200 */
.L_x_110:
[----:B------:R-:W-:Y:S01]  /*6ad0*/  BAR.SYNC.DEFER_BLOCKING 0x1, 0x80 ;  /* 0x0042000000007b1d */ /* 0x000fe20000010000 */
[----:B------:R-:W-:Y:S01]  /*6ae0*/  UISETP.NE.AND UP0, UPT, UR50, -0x2, UPT ;  /* 0xfffffffe3200788c */ /* 0x000fe2000bf05270 */
[----:B------:R-:W-:Y:S08]  /*6af0*/  IADD3 R31, PT, PT, R31, 0x1, RZ ;  /* 0x000000011f1f7810 */ /* 0x000ff00007ffe0ff */
[----:B------:R-:W-:Y:S05]  /*6b00*/  BRA.U !UP0, `(.L_x_112) ;  /* 0x0000000108287547 */ /* 0x000fea000b800000 */
[----:B------:R-:W-:Y:S01]  /*6b10*/  ISETP.NE.AND P0, PT, R79, RZ, PT ;  /* 0x000000ff4f00720c */ /* 0x000fe20003f05270 */
[----:B-1----:R-:W-:Y:S01]  /*6b20*/  IMAD.U32 R2, RZ, RZ, UR49 ;  /* 0x00000031ff027e24 */ /* 0x002fe2000f8e00ff */
[----:B------:R-:W-:Y:S01]  /*6b30*/  UIADD3 UR49, UPT, UPT, UR49, 0x1, URZ ;  /* 0x0000000131317890 */ /* 0x000fe2000fffe0ff */
[----:B------:R-:W-:Y:S03]  /*6b40*/  IMAD.U32 R0, RZ, RZ, UR37 ;  /* 0x00000025ff007e24 */ /* 0x000fe6000f8e00ff */
[----:B------:R-:W-:Y:S04]  /*6b50*/  UISETP.NE.AND UP0, UPT, UR49, 0x3, UPT ;  /* 0x000000033100788c */ /* 0x000fe8000bf05270 */
[----:B------:R-:W-:Y:S03]  /*6b60*/  USEL UR49, UR49, URZ, UP0 ;  /* 0x000000ff31317287 */ /* 0x000fe60008000000 */
[----:B------:R-:W-:Y:S05]  /*6b70*/  @P0 LEA R2, R2, UR48, 0x3 ;  /* 0x0000003002020c11 */ /* 0x000fea000f8e18ff */
[----:B------:R-:W-:Y:S05]  /*6b80*/  @P0 VIADD R2, R2, 0x88 ;  /* 0x0000008802020836 */ /* 0x000fea0000000000 */
[----:B------:R-:W-:Y:S04]  /*6b90*/  @P0 PRMT R0, R0, 0x654, R2 ;  /* 0x0000065400000816 */ /* 0x000fe80000000002 */
[----:B------:R2:W-:Y:S03]  /*6ba0*/  @P0 SYNCS.ARRIVE.TRANS64.RED.A1T0 RZ, [R0+URZ], RZ ;  /* 0x000000ff00ff09a7 */ /* 0x0005e600081004ff */
.L_x_112:
[----:B------:R-:W-:Y:S01]  /*6bb0*/  ISETP.NE.AND P2, PT, R76, RZ, PT ;  /* 0x000000ff4c00720c */ /* 0x000fe20003f45270 */
[----:B------:R-:W-:Y:S01]  /*6bc0*/  UIADD3 UR50, UPT, UPT, UR50, 0x2, URZ ;  /* 0x0000000232327890 */ /* 0x000fe2000fffe0ff */
[----:B------:R-:W-:Y:S01]  /*6bd0*/  ISETP.NE.AND P0, PT, R78, 0x2, PT ;  /* 0x000000024e00780c */ /* 0x000fe20003f05270 */
[----:B-1----:R-:W-:Y:S01]  /*6be0*/  IMAD.IADD R14, R29, 0x1, R62 ;  /* 0x000000011d0e7824 */ /* 0x002fe200078e023e */
[----:B------:R-:W-:Y:S01]  /*6bf0*/  ISETP.NE.AND P1, PT, R31, 0x4, PT ;  /* 0x000000041f00780c */ /* 0x000fe20003f25270 */
[----:B------:R-:W-:Y:S01]  /*6c00*/  IMAD.IADD R15, R30, 0x1, R63 ;  /* 0x000000011e0f7824 */ /* 0x000fe200078e023f */
[----:B------:R-:W-:Y:S02]  /*6c10*/  SEL R2, RZ, 0x1, P0 ;  /* 0x00000001ff027807 */ /* 0x000fe40000000000 */
[----:B--2---:R-:W-:Y:S02]  /*6c20*/  SEL R0, RZ, 0x1, P1 ;  /* 0x00000001ff007807 */ /* 0x004fe40000800000 */
[----:B------:R-:W-:Y:S02]  /*6c30*/  LOP3.LUT R71, R71, R2, RZ, 0x3c, !PT ;  /* 0x0000000247477212 */ /* 0x000fe400078e3cff */
[----:B------:R-:W-:Y:S02]  /*6c40*/  LOP3.LUT R72, R72, R0, RZ, 0x3c, !PT ;  /* 0x0000000048487212 */ /* 0x000fe400078e3cff */
[----:B------:R-:W-:Y:S02]  /*6c50*/  @P2 R2UR UR36, R70 ;  /* 0x00000000462422ca */ /* 0x000fe400000e0000 */
[----:B------:R-:W-:Y:S02]  /*6c60*/  SEL R78, R78, RZ, P0 ;  /* 0x000000ff4e4e7207 */ /* 0x000fe40000000000 */
[----:B------:R-:W-:Y:S01]  /*6c70*/  SEL R31, R31, RZ, P1 ;  /* 0x000000ff1f1f7207 */ /* 0x000fe20000800000 */
[----:B------:R-:W-:Y:S10]  /*6c80*/  @P2 BRA `(.L_x_113) ;  /* 0xffffffe000342947 */ /* 0x000ff4000383ffff */
[----:B------:R-:W-:-:S09]  /*6c90*/  UISETP.NE.AND UP0, UPT, UR53, URZ, UPT ;  /* 0x000000ff3500728c */ /* 0x000fd2000bf05270 */
[----:B------:R-:W-:Y:S05]  /*6ca0*/  BRA.U !UP0, `(.L_x_114) ;  /* 0x0000000108487547 */ /* 0x000fea000b800000 */
[----:B------:R-:W1:Y:S02]  /*6cb0*/  LDCU.64 UR4, c[0x0][0x890] ;  /* 0x00011200ff0477ac */ /* 0x000e640008000a00 */
[----:B-1----:R-:W-:-:S04]  /*6cc0*/  UISETP.NE.U32.AND UP0, UPT, UR4, URZ, UPT ;  /* 0x000000ff0400728c */ /* 0x002fc8000bf05070 */
[----:B------:R-:W-:-:S09]  /*6cd0*/  UISETP.NE.AND.EX UP0, UPT, UR5, URZ, UPT, UP0 ;  /* 0x000000ff0500728c */ /* 0x000fd2000bf05300 */
[----:B------:R-:W-:Y:S05]  /*6ce0*/  BRA.U UP0, `(.L_x_115) ;  /* 0x00000001000c7547 */ /* 0x000fea000b800000 */
[----:B------:R-:W-:-:S13]  /*6cf0*/  FSETP.NEU.AND P0, PT, R35, RZ, PT ;  /* 0x000000ff2300720b */ /* 0x000fda0003f0d000 */
[----:B------:R-:W-:Y:S05]  /*6d00*/  @!P0 EXIT ;  /* 0x000000000000894d */ /* 0x000fea0003800000 */
[----:B------:R-:W-:Y:S05]  /*6d10*/  BRA `(.L_x_114) ;  /* 0x00000000002c7947 */ /* 0x000fea0003800000 */
.L_x_115:
[----:B------:R-:W-:Y:S01]  /*6d20*/  ISETP.NE.AND P0, PT, R77, RZ, PT ;  /* 0x000000ff4d00720c */ /* 0x000fe20003f05270 */
[----:B------:R-:W-:-:S12]  /*6d30*/  BSSY.RECONVERGENT B0, `(.L_x_114) ;  /* 0x0000009000007945 */ /* 0x000fd80003800200 */
[----:B------:R-:W-:Y:S05]  /*6d40*/  @P0 BRA `(.L_x_116) ;  /* 0x0000000000140947 */ /* 0x000fea0003800000 */
[----:B------:R-:W1:Y:S02]  /*6d50*/  LDCU.64 UR4, c[0x0][0x888] ;  /* 0x00011100ff0477ac */ /* 0x000e640008000a00 */
[----:B-1----:R-:W-:-:S04]  /*6d60*/  ISETP.NE.U32.AND P0, PT, RZ, UR4, PT ;  /* 0x00000004ff007c0c */ /* 0x002fc8000bf05070 */
[----:B------:R-:W-:-:S13]  /*6d70*/  ISETP.NE.AND.EX P0, PT, RZ, UR5, PT, P0 ;  /* 0x00000005ff007c0c */ /* 0x000fda000bf05300 */
[----:B------:R-:W-:Y:S05]  /*6d80*/  @!P0 EXIT ;  /* 0x000000000000894d */ /* 0x000fea0003800000 */
[----:B------:R-:W-:Y:S05]  /*6d90*/  BRA `(.L_x_117) ;  /* 0x0000000000087947 */ /* 0x000fea0003800000 */
.L_x_116:
[----:B------:R-:W-:-:S13]  /*6da0*/  FSETP.NEU.AND P0, PT, R35, RZ, PT ;  /* 0x000000ff2300720b */ /* 0x000fda0003f0d000 */
[----:B------:R-:W-:Y:S05]  /*6db0*/  @!P0 EXIT ;  /* 0x000000000000894d */ /* 0x000fea0003800000 */
.L_x_117:
[----:B------:R-:W-:Y:S05]  /*6dc0*/  BSYNC.RECONVERGENT B0 ;  /* 0x0000000000007941 */ /* 0x000fea0003800200 */
.L_x_114:
[----:B------:R-:W-:Y:S01]  /*6dd0*/  ULEA UR4, UR49, UR48, 0x3 ;  /* 0x0000003031047291 */ /* 0x000fe2000f8e18ff */
[----:B------:R-:W-:-:S04]  /*6de0*/  DEPBAR.LE SB0, 0x0 ;  /* 0x000080000000791a */ /* 0x000fc80000000000 */
[----:B------:R-:W-:-:S04]  /*6df0*/  UIADD3 UR4, UPT, UPT, UR4, 0x88, URZ ;  /* 0x0000008804047890 */ /* 0x000fc8000fffe0ff */
[----:B------:R-:W-:-:S09]  /*6e00*/  UPRMT UR4, UR37, 0x654, UR4 ;  /* 0x0000065425047896 */ /* 0x000fd20008000004 */
[----:B------:R-:W-:Y:S01]  /*6e10*/  SYNCS.ARRIVE.TRANS64.RED.A1T0 RZ, [UR4], RZ ;  /* 0x000000ffffff79a7 */ /* 0x000fe20008100404 */
[----:B------:R-:W-:Y:S05]  /*6e20*/  EXIT ;  /* 0x000000000000794d */ /* 0x000fea0003800000 */
.L_x_19:
[----:B--2---:R2:W1:Y:S02]  /*6e30*/  SYNCS.PHASECHK.TRANS64.TRYWAIT P0, [R2+URZ+0x120], R3 ;  /* 0x00012003020075a7 */ /* 0x00446400080011ff */
[----:B-1----:R-:W-:Y:S05]  /*6e40*/  @!P0 NANOSLEEP.SYNCS 0x989680 ;  /* 0x009896800000895d */ /* 0x002fea0003900000 */
[----:B------:R-:W1:Y:S02]  /*6e50*/  @!P0 SYNCS.PHASECHK.TRANS64 P0, [R2+URZ+0x120], R3 ;  /* 0x00012003020085a7 */ /* 0x000e6400080010ff */
[----:B-1----:R-:W-:Y:S05]  /*6e60*/  @!P0 BRA `(.L_x_19) ;  /* 0xfffffffc00f08947 */ /* 0x002fea000383ffff */
[----:B------:R-:W-:Y:S05]  /*6e70*/  BRA `(.L_x_118) ;  /* 0xffffffa400e87947 */ /* 0x000fea000383ffff */
.L_x_22:
[----:B-1----:R-:W-:-:S07]  /*6e80*/  MOV R2, UR33 ;  /* 0x0000002100027c02 */ /* 0x002fce0008000f00 */
.L_x_119:
[----:B-1----:R1:W2:Y:S02]  /*6e90*/  SYNCS.PHASECHK.TRANS64.TRYWAIT P0, [R2+URZ+0x38], R4 ;  /* 0x00003804020075a7 */ /* 0x0022a400080011ff */
[----:B--2---:R-:W-:Y:S05]  /*6ea0*/  @!P0 NANOSLEEP.SYNCS 0x989680 ;  /* 0x009896800000895d */ /* 0x004fea0003900000 */
[----:B------:R-:W2:Y:S02]  /*6eb0*/  @!P0 SYNCS.PHASECHK.TRANS64 P0, [R2+URZ+0x38], R4 ;  /* 0x00003804020085a7 */ /* 0x000ea400080010ff */
[----:B--2---:R-:W-:Y:S05]  /*6ec0*/  @!P0 BRA `(.L_x_119) ;  /* 0xfffffffc00f08947 */ /* 0x004fea000383ffff */
[----:B------:R-:W-:Y:S05]  /*6ed0*/  BRA `(.L_x_21) ;  /* 0xffffffa800387947 */ /* 0x000fea000383ffff */
.L_x_28:
[----:B-1----:R-:W-:-:S07]  /*6ee0*/  MOV R2, UR17 ;  /* 0x0000001100027c02 */ /* 0x002fce0008000f00 */
.L_x_120:
[----:B-1----:R1:W2:Y:S02]  /*6ef0*/  SYNCS.PHASECHK.TRANS64.TRYWAIT P0, [R2+URZ+0x38], R4 ;  /* 0x00003804020075a7 */ /* 0x0022a400080011ff */
[----:B--2---:R-:W-:Y:S05]  /*6f00*/  @!P0 NANOSLEEP.SYNCS 0x989680 ;  /* 0x009896800000895d */ /* 0x004fea0003900000 */
[----:B------:R-:W2:Y:S02]  /*6f10*/  @!P0 SYNCS.PHASECHK.TRANS64 P0, [R2+URZ+0x38], R4 ;  /* 0x00003804020085a7 */ /* 0x000ea400080010ff */
[----:B--2---:R-:W-:Y:S05]  /*6f20*/  @!P0 BRA `(.L_x_120) ;  /* 0xfffffffc00f08947 */ /* 0x004fea000383ffff */
[----:B------:R-:W-:Y:S05]  /*6f30*/  BRA `(.L_x_27) ;  /* 0xffffffa800dc7947 */ /* 0x000fea000383ffff */
.L_x_32:
[----:B-1----:R1:W2:Y:S02]  /*6f40*/  SYNCS.PHASECHK.TRANS64.TRYWAIT P0, [R2+URZ+0xb0], R3 ;  /* 0x0000b003020075a7 */ /* 0x0022a400080011ff */
[----:B--2---:R-:W-:Y:S05]  /*6f50*/  @!P0 NANOSLEEP.SYNCS 0x989680 ;  /* 0x009896800000895d */ /* 0x004fea0003900000 */
[----:B------:R-:W2:Y:S02]  /*6f60*/  @!P0 SYNCS.PHASECHK.TRANS64 P0, [R2+URZ+0xb0], R3 ;  /* 0x0000b003020085a7 */ /* 0x000ea400080010ff */
[----:B--2---:R-:W-:Y:S05]  /*6f70*/  @!P0 BRA `(.L_x_32) ;  /* 0xfffffffc00f08947 */ /* 0x004fea000383ffff */
[----:B------:R-:W-:Y:S05]  /*6f80*/  BRA `(.L_x_121) ;  /* 0xffffffac00687947 */ /* 0x000fea000383ffff */
.L_x_36:
[----:B----4-:R-:W-:-:S07]  /*6f90*/  MOV R0, UR5 ;  /* 0x0000000500007c02 */ /* 0x010fce0008000f00 */
.L_x_122:
[----:B-1----:R1:W2:Y:S02]  /*6fa0*/  SYNCS.PHASECHK.TRANS64.TRYWAIT P0, [R0+URZ], R2 ;  /* 0x00000002000075a7 */ /* 0x0022a400080011ff */
[----:B--2---:R-:W-:Y:S05]  /*6fb0*/  @!P0 NANOSLEEP.SYNCS 0x989680 ;  /* 0x009896800000895d */ /* 0x004fea0003900000 */
[----:B------:R-:W2:Y:S02]  /*6fc0*/  @!P0 SYNCS.PHASECHK.TRANS64 P0, [R0+URZ], R2 ;  /* 0x00000002000085a7 */ /* 0x000ea400080010ff */
[----:B--2---:R-:W-:Y:S05]  /*6fd0*/  @!P0 BRA `(.L_x_122) ;  /* 0xfffffffc00f08947 */ /* 0x004fea000383ffff */
[----:B------:R-:W-:Y:S05]  /*6fe0*/  BRA `(.L_x_123) ;  /* 0xffffffb000d87947 */ /* 0x000fea000383ffff */
.L_x_37:
[----:B----4-:R-:W-:-:S07]  /*6ff0*/  MOV R0, UR5 ;  /* 0x0000000500007c02 */ /* 0x010fce0008000f00 */
.L_x_124:
[----:B-1----:R1:W2:Y:S02]  /*7000*/  SYNCS.PHASECHK.TRANS64.TRYWAIT P0, [R0+URZ], R3 ;  /* 0x00000003000075a7 */ /* 0x0022a400080011ff */
[----:B--2---:R-:W-:Y:S05]  /*7010*/  @!P0 NANOSLEEP.SYNCS 0x989680 ;  /* 0x009896800000895d */ /* 0x004fea0003900000 */
[----:B------:R-:W2:Y:S02]  /*7020*/  @!P0 SYNCS.PHASECHK.TRANS64 P0, [R0+URZ], R3 ;  /* 0x00000003000085a7 */ /* 0x000ea400080010ff */
[----:B--2---:R-:W-:Y:S05]  /*7030*/  @!P0 BRA `(.L_x_124) ;  /* 0xfffffffc00f08947 */ /* 0x004fea000383ffff */
[----:B------:R-:W-:Y:S05]  /*7040*/  BRA `(.L_x_125) ;  /* 0xffffffb000e47947 */ /* 0x000fea000383ffff */
.L_x_38:
[----:B----4-:R-:W-:-:S07]  /*7050*/  MOV R0, UR5 ;  /* 0x0000000500007c02 */ /* 0x010fce0008000f00 */
.L_x_126:
[----:B-1----:R1:W2:Y:S02]  /*7060*/  SYNCS.PHASECHK.TRANS64.TRYWAIT P0, [R0+URZ], R3 ;  /* 0x00000003000075a7 */ /* 0x0022a400080011ff */
[----:B--2---:R-:W-:Y:S05]  /*7070*/  @!P0 NANOSLEEP.SYNCS 0x989680 ;  /* 0x009896800000895d */ /* 0x004fea0003900000 */
[----:B------:R-:W2:Y:S02]  /*7080*/  @!P0 SYNCS.PHASECHK.TRANS64 P0, [R0+URZ], R3 ;  /* 0x00000003000085a7 */ /* 0x000ea400080010ff */
[----:B--2---:R-:W-:Y:S05]  /*7090*/  @!P0 BRA `(.L_x_126) ;  /* 0xfffffffc00f08947 */ /* 0x004fea000383ffff */
[----:B------:R-:W-:Y:S05]  /*70a0*/  BRA `(.L_x_127) ;  /* 0xffffffb000f07947 */ /* 0x000fea000383ffff */
.L_x_39:
[----:B----4-:R-:W-:-:S07]  /*70b0*/  MOV R0, UR5 ;  /* 0x0000000500007c02 */ /* 0x010fce0008000f00 */
.L_x_128:
[----:B-1----:R1:W2:Y:S02]  /*70c0*/  SYNCS.PHASECHK.TRANS64.TRYWAIT P0, [R0+URZ], R3 ;  /* 0x00000003000075a7 */ /* 0x0022a400080011ff */
[----:B--2---:R-:W-:Y:S05]  /*70d0*/  @!P0 NANOSLEEP.SYNCS 0x989680 ;  /* 0x009896800000895d */ /* 0x004fea0003900000 */
[----:B------:R-:W2:Y:S02]  /*70e0*/  @!P0 SYNCS.PHASECHK.TRANS64 P0, [R0+URZ], R3 ;  /* 0x00000003000085a7 */ /* 0x000ea400080010ff */
[----:B--2---:R-:W-:Y:S05]  /*70f0*/  @!P0 BRA `(.L_x_128) ;  /* 0xfffffffc00f08947 */ /* 0x004fea000383ffff */
[----:B------:R-:W-:Y:S05]  /*7100*/  BRA `(.L_x_129) ;  /* 0xffffffb000fc7947 */ /* 0x000fea000383ffff */
.L_x_40:
[----:B----4-:R-:W-:-:S07]  /*7110*/  MOV R0, UR5 ;  /* 0x0000000500007c02 */ /* 0x010fce0008000f00 */
.L_x_130:
[----:B-1----:R1:W2:Y:S02]  /*7120*/  SYNCS.PHASECHK.TRANS64.TRYWAIT P0, [R0+URZ], R3 ;  /* 0x00000003000075a7 */ /* 0x0022a400080011ff */
[----:B--2---:R-:W-:Y:S05]  /*7130*/  @!P0 NANOSLEEP.SYNCS 0x989680 ;  /* 0x009896800000895d */ /* 0x004fea0003900000 */
[----:B------:R-:W2:Y:S02]  /*7140*/  @!P0 SYNCS.PHASECHK.TRANS64 P0, [R0+URZ], R3 ;  /* 0x00000003000085a7 */ /* 0x000ea400080010ff */
[----:B--2---:R-:W-:Y:S05]  /*7150*/  @!P0 BRA `(.L_x_130) ;  /* 0xfffffffc00f08947 */ /* 0x004fea000383ffff */
[----:B------:R-:W-:Y:S05]  /*7160*/  BRA `(.L_x_131) ;  /* 0xffffffb400087947 */ /* 0x000fea000383ffff */
.L_x_41:
[----:B----4-:R-:W-:-:S07]  /*7170*/  MOV R0, UR5 ;  /* 0x0000000500007c02 */ /* 0x010fce0008000f00 */
.L_x_132:
[----:B-1----:R1:W2:Y:S02]  /*7180*/  SYNCS.PHASECHK.TRANS64.TRYWAIT P0, [R0+URZ], R3 ;  /* 0x00000003000075a7 */ /* 0x0022a400080011ff */
[----:B--2---:R-:W-:Y:S05]  /*7190*/  @!P0 NANOSLEEP.SYNCS 0x989680 ;  /* 0x009896800000895d */ /* 0x004fea0003900000 */
[----:B------:R-:W2:Y:S02]  /*71a0*/  @!P0 SYNCS.PHASECHK.TRANS64 P0, [R0+URZ], R3 ;  /* 0x00000003000085a7 */ /* 0x000ea400080010ff */
[----:B--2---:R-:W-:Y:S05]  /*71b0*/  @!P0 BRA `(.L_x_132) ;  /* 0xfffffffc00f08947 */ /* 0x004fea000383ffff */
[----:B------:R-:W-:Y:S05]  /*71c0*/  BRA `(.L_x_133) ;  /* 0xffffffb400147947 */ /* 0x000fea000383ffff */
.L_x_44:
[----:B-1----:R1:W2:Y:S02]  /*71d0*/  SYNCS.PHASECHK.TRANS64.TRYWAIT P0, [R0+URZ+0x110], R4 ;  /* 0x00011004000075a7 */ /* 0x0022a400080011ff */
[----:B--2---:R-:W-:Y:S05]  /*71e0*/  @!P0 NANOSLEEP.SYNCS 0x989680 ;  /* 0x009896800000895d */ /* 0x004fea0003900000 */
[----:B------:R-:W2:Y:S02]  /*71f0*/  @!P0 SYNCS.PHASECHK.TRANS64 P0, [R0+URZ+0x110], R4 ;  /* 0x00011004000085a7 */ /* 0x000ea400080010ff */
[----:B--2---:R-:W-:Y:S05]  /*7200*/  @!P0 BRA `(.L_x_44) ;  /* 0xfffffffc00f08947 */ /* 0x004fea000383ffff */
[----:B------:R-:W-:Y:S05]  /*7210*/  BRA `(.L_x_134) ;  /* 0xffffffb400707947 */ /* 0x000fea000383ffff */
.L_x_45:
[----:B------:R-:W-:-:S07]  /*7220*/  MOV R0, UR5 ;  /* 0x0000000500007c02 */ /* 0x000fce0008000f00 */
.L_x_135:
[----:B-1----:R1:W2:Y:S02]  /*7230*/  SYNCS.PHASECHK.TRANS64.TRYWAIT P0, [R0+URZ+0xc0], R5 ;  /* 0x0000c005000075a7 */ /* 0x0022a400080011ff */
[----:B--2---:R-:W-:Y:S05]  /*7240*/  @!P0 NANOSLEEP.SYNCS 0x989680 ;  /* 0x009896800000895d */ /* 0x004fea0003900000 */
[----:B------:R-:W2:Y:S02]  /*7250*/  @!P0 SYNCS.PHASECHK.TRANS64 P0, [R0+URZ+0xc0], R5 ;  /* 0x0000c005000085a7 */ /* 0x000ea400080010ff */
[----:B--2---:R-:W-:Y:S05]  /*7260*/  @!P0 BRA `(.L_x_135) ;  /* 0xfffffffc00f08947 */ /* 0x004fea000383ffff */
[----:B------:R-:W-:Y:S05]  /*7270*/  BRA `(.L_x_136) ;  /* 0xffffffb400807947 */ /* 0x000fea000383ffff */
.L_x_46:
[----:B-1----:R1:W2:Y:S02]  /*7280*/  SYNCS.PHASECHK.TRANS64.TRYWAIT P1, [R0+URZ+0xb0], R4 ;  /* 0x0000b004000075a7 */ /* 0x0022a400080211ff */
[----:B--2---:R-:W-:Y:S05]  /*7290*/  @!P1 NANOSLEEP.SYNCS 0x989680 ;  /* 0x009896800000995d */ /* 0x004fea0003900000 */
[----:B------:R-:W2:Y:S02]  /*72a0*/  @!P1 SYNCS.PHASECHK.TRANS64 P1, [R0+URZ+0xb0], R4 ;  /* 0x0000b004000095a7 */ /* 0x000ea400080210ff */
[----:B--2---:R-:W-:Y:S05]  /*72b0*/  @!P1 BRA `(.L_x_46) ;  /* 0xfffffffc00f09947 */ /* 0x004fea000383ffff */
[----:B------:R-:W-:Y:S05]  /*72c0*/  BRA `(.L_x_137) ;  /* 0xffffffb400b07947 */ /* 0x000fea000383ffff */
.L_x_49:
[----:B------:R-:W-:-:S07]  /*72d0*/  MOV R0, UR5 ;  /* 0x0000000500007c02 */ /* 0x000fce0008000f00 */
.L_x_138:
[----:B-1----:R1:W2:Y:S02]  /*72e0*/  SYNCS.PHASECHK.TRANS64.TRYWAIT P0, [R0+URZ+0xc0], R2 ;  /* 0x0000c002000075a7 */ /* 0x0022a400080011ff */
[----:B--2---:R-:W-:Y:S05]  /*72f0*/  @!P0 NANOSLEEP.SYNCS 0x989680 ;  /* 0x009896800000895d */ /* 0x004fea0003900000 */
[----:B------:R-:W2:Y:S02]  /*7300*/  @!P0 SYNCS.PHASECHK.TRANS64 P0, [R0+URZ+0xc0], R2 ;  /* 0x0000c002000085a7 */ /* 0x000ea400080010ff */
[----:B--2---:R-:W-:Y:S05]  /*7310*/  @!P0 BRA `(.L_x_138) ;  /* 0xfffffffc00f08947 */ /* 0x004fea000383ffff */
[----:B------:R-:W-:Y:S05]  /*7320*/  BRA `(.L_x_48) ;  /* 0xffffffb800047947 */ /* 0x000fea000383ffff */
.L_x_56:
[----:B-1----:R1:W2:Y:S02]  /*7330*/  SYNCS.PHASECHK.TRANS64.TRYWAIT P1, [R0+URZ+0xb0], R2 ;  /* 0x0000b002000075a7 */ /* 0x0022a400080211ff */
[----:B--2---:R-:W-:Y:S05]  /*7340*/  @!P1 NANOSLEEP.SYNCS 0x989680 ;  /* 0x009896800000995d */ /* 0x004fea0003900000 */
[----:B------:R-:W2:Y:S02]  /*7350*/  @!P1 SYNCS.PHASECHK.TRANS64 P1, [R0+URZ+0xb0], R2 ;  /* 0x0000b002000095a7 */ /* 0x000ea400080210ff */
[----:B--2---:R-:W-:Y:S05]  /*7360*/  @!P1 BRA `(.L_x_56) ;  /* 0xfffffffc00f09947 */ /* 0x004fea000383ffff */
[----:B------:R-:W-:Y:S05]  /*7370*/  BRA `(.L_x_139) ;  /* 0xffffffbc00747947 */ /* 0x000fea000383ffff */
.L_x_57:
[----:B------:R-:W-:-:S07]  /*7380*/  MOV R2, UR7 ;  /* 0x0000000700027c02 */ /* 0x000fce0008000f00 */
.L_x_140:
[----:B-1----:R1:W2:Y:S02]  /*7390*/  SYNCS.PHASECHK.TRANS64.TRYWAIT P0, [R2+URZ+0xf0], R0 ;  /* 0x0000f000020075a7 */ /* 0x0022a400080011ff */
[----:B--2---:R-:W-:Y:S05]  /*73a0*/  @!P0 NANOSLEEP.SYNCS 0x989680 ;  /* 0x009896800000895d */ /* 0x004fea0003900000 */
[----:B------:R-:W2:Y:S02]  /*73b0*/  @!P0 SYNCS.PHASECHK.TRANS64 P0, [R2+URZ+0xf0], R0 ;  /* 0x0000f000020085a7 */ /* 0x000ea400080010ff */
[----:B--2---:R-:W-:Y:S05]  /*73c0*/  @!P0 BRA `(.L_x_140) ;  /* 0xfffffffc00f08947 */ /* 0x004fea000383ffff */
[----:B------:R-:W-:Y:S05]  /*73d0*/  BRA `(.L_x_141) ;  /* 0xffffffbc00c47947 */ /* 0x000fea000383ffff */
.L_x_60:
[----:B------:R-:W-:Y:S07]  /*73e0*/  MOV R0, UR6 ;  /* 0x0000000600007c02 */ /* 0x000fee0008000f00 */
.L_x_142:
[----:B-1----:R1:W2:Y:S02]  /*73f0*/  SYNCS.PHASECHK.TRANS64.TRYWAIT P0, [R0+URZ], R2 ;  /* 0x00000002000075a7 */ /* 0x0022a400080011ff */
[----:B--2---:R-:W-:Y:S05]  /*7400*/  @!P0 NANOSLEEP.SYNCS 0x989680 ;  /* 0x009896800000895d */ /* 0x004fea0003900000 */
[----:B------:R-:W2:Y:S02]  /*7410*/  @!P0 SYNCS.PHASECHK.TRANS64 P0, [R0+URZ], R2 ;  /* 0x00000002000085a7 */ /* 0x000ea400080010ff */
[----:B--2---:R-:W-:Y:S05]  /*7420*/  @!P0 BRA `(.L_x_142) ;  /* 0xfffffffc00f08947 */ /* 0x004fea000383ffff */
[----:B------:R-:W-:Y:S05]  /*7430*/  BRA `(.L_x_59) ;  /* 0xffffffbc00e07947 */ /* 0x000fea000383ffff */
.L_x_63:
[----:B------:R-:W-:-:S07]  /*7440*/  MOV R0, UR6 ;  /* 0x0000000600007c02 */ /* 0x000fce0008000f00 */
.L_x_143:
[----:B--2---:R2:W4:Y:S02]  /*7450*/  SYNCS.PHASECHK.TRANS64.TRYWAIT P0, [R0+URZ], R2 ;  /* 0x00000002000075a7 */ /* 0x00452400080011ff */
[----:B----4-:R-:W-:Y:S05]  /*7460*/  @!P0 NANOSLEEP.SYNCS 0x989680 ;  /* 0x009896800000895d */ /* 0x010fea0003900000 */
[----:B------:R-:W4:Y:S02]  /*7470*/  @!P0 SYNCS.PHASECHK.TRANS64 P0, [R0+URZ], R2 ;  /* 0x00000002000085a7 */ /* 0x000f2400080010ff */
[----:B----4-:R-:W-:Y:S05]  /*7480*/  @!P0 BRA `(.L_x_143) ;  /* 0xfffffffc00f08947 */ /* 0x010fea000383ffff */
[----:B------:R-:W-:Y:S05]  /*7490*/  BRA `(.L_x_144) ;  /* 0xffffffc000bc7947 */ /* 0x000fea000383ffff */
.L_x_64:
[----:B------:R-:W-:-:S07]  /*74a0*/  MOV R0, UR6 ;  /* 0x0000000600007c02 */ /* 0x000fce0008000f00 */
.L_x_145:
[----:B-1----:R1:W2:Y:S02]  /*74b0*/  SYNCS.PHASECHK.TRANS64.TRYWAIT P0, [R0+URZ], R3 ;  /* 0x00000003000075a7 */ /* 0x0022a400080011ff */
[----:B--2---:R-:W-:Y:S05]  /*74c0*/  @!P0 NANOSLEEP.SYNCS 0x989680 ;  /* 0x009896800000895d */ /* 0x004fea0003900000 */
[----:B------:R-:W2:Y:S02]  /*74d0*/  @!P0 SYNCS.PHASECHK.TRANS64 P0, [R0+URZ], R3 ;  /* 0x00000003000085a7 */ /* 0x000ea400080010ff */
[----:B--2---:R-:W-:Y:S05]  /*74e0*/  @!P0 BRA `(.L_x_145) ;  /* 0xfffffffc00f08947 */ /* 0x004fea000383ffff */
[----:B------:R-:W-:Y:S05]  /*74f0*/  BRA `(.L_x_146) ;  /* 0xffffffc000c87947 */ /* 0x000fea000383ffff */
.L_x_65:
[----:B------:R-:W-:-:S07]  /*7500*/  MOV R0, UR6 ;  /* 0x0000000600007c02 */ /* 0x000fce0008000f00 */
.L_x_147:
[----:B-1----:R1:W2:Y:S02]  /*7510*/  SYNCS.PHASECHK.TRANS64.TRYWAIT P0, [R0+URZ], R3 ;  /* 0x00000003000075a7 */ /* 0x0022a400080011ff */
[----:B--2---:R-:W-:Y:S05]  /*7520*/  @!P0 NANOSLEEP.SYNCS 0x989680 ;  /* 0x009896800000895d */ /* 0x004fea0003900000 */
[----:B------:R-:W2:Y:S02]  /*7530*/  @!P0 SYNCS.PHASECHK.TRANS64 P0, [R0+URZ], R3 ;  /* 0x00000003000085a7 */ /* 0x000ea400080010ff */
[----:B--2---:R-:W-:Y:S05]  /*7540*/  @!P0 BRA `(.L_x_147) ;  /* 0xfffffffc00f08947 */ /* 0x004fea000383ffff */
[----:B------:R-:W-:Y:S05]  /*7550*/  BRA `(.L_x_148) ;  /* 0xffffffc000d47947 */ /* 0x000fea000383ffff */
.L_x_66:
[----:B-1----:R-:W-:-:S07]  /*7560*/  MOV R0, UR7 ;  /* 0x0000000700007c02 */ /* 0x002fce0008000f00 */
.L_x_149:
[----:B-1----:R1:W2:Y:S02]  /*7570*/  SYNCS.PHASECHK.TRANS64.TRYWAIT P0, [R0+URZ], R2 ;  /* 0x00000002000075a7 */ /* 0x0022a400080011ff */
[----:B--2---:R-:W-:Y:S05]  /*7580*/  @!P0 NANOSLEEP.SYNCS 0x989680 ;  /* 0x009896800000895d */ /* 0x004fea0003900000 */
[----:B------:R-:W2:Y:S02]  /*7590*/  @!P0 SYNCS.PHASECHK.TRANS64 P0, [R0+URZ], R2 ;  /* 0x00000002000085a7 */ /* 0x000ea400080010ff */
[----:B--2---:R-:W-:Y:S05]  /*75a0*/  @!P0 BRA `(.L_x_149) ;  /* 0xfffffffc00f08947 */ /* 0x004fea000383ffff */
[----:B------:R-:W-:Y:S05]  /*75b0*/  BRA `(.L_x_150) ;  /* 0xffffffc000e07947 */ /* 0x000fea000383ffff */
.L_x_71:
[----:B--2---:R2:W3:Y:S02]  /*75c0*/  SYNCS.PHASECHK.TRANS64.TRYWAIT P0, [R0+URZ+0xb0], R2 ;  /* 0x0000b002000075a7 */ /* 0x0044e400080011ff */
[----:B---3--:R-:W-:Y:S05]  /*75d0*/  @!P0 NANOSLEEP.SYNCS 0x989680 ;  /* 0x009896800000895d */ /* 0x008fea0003900000 */
[----:B------:R-:W3:Y:S02]  /*75e0*/  @!P0 SYNCS.PHASECHK.TRANS64 P0, [R0+URZ+0xb0], R2 ;  /* 0x0000b002000085a7 */ /* 0x000ee400080010ff */
[----:B---3--:R-:W-:Y:S05]  /*75f0*/  @!P0 BRA `(.L_x_71) ;  /* 0xfffffffc00f08947 */ /* 0x008fea000383ffff */
[----:B------:R-:W-:Y:S05]  /*7600*/  BRA `(.L_x_151) ;  /* 0xffffffc400d87947 */ /* 0x000fea000383ffff */
.L_x_74:
[----:B------:R-:W-:Y:S07]  /*7610*/  MOV R0, UR7 ;  /* 0x0000000700007c02 */ /* 0x000fee0008000f00 */
.L_x_152:
[----:B--2---:R2:W3:Y:S02]  /*7620*/  SYNCS.PHASECHK.TRANS64.TRYWAIT P0, [R0+URZ+0xa8], R2 ;  /* 0x0000a802000075a7 */ /* 0x0044e400080011ff */
[----:B---3--:R-:W-:Y:S05]  /*7630*/  @!P0 NANOSLEEP.SYNCS 0x989680 ;  /* 0x009896800000895d */ /* 0x008fea0003900000 */
[----:B------:R-:W3:Y:S02]  /*7640*/  @!P0 SYNCS.PHASECHK.TRANS64 P0, [R0+URZ+0xa8], R2 ;  /* 0x0000a802000085a7 */ /* 0x000ee400080010ff */
[----:B---3--:R-:W-:Y:S05]  /*7650*/  @!P0 BRA `(.L_x_152) ;  /* 0xfffffffc00f08947 */ /* 0x008fea000383ffff */
[----:B------:R-:W-:Y:S05]  /*7660*/  BRA `(.L_x_73) ;  /* 0xffffffc800b87947 */ /* 0x000fea000383ffff */
.L_x_77:
[----:B------:R-:W-:Y:S07]  /*7670*/  MOV R0, UR15 ;  /* 0x0000000f00007c02 */ /* 0x000fee0008000f00 */
.L_x_153:
[----:B-1----:R1:W2:Y:S02]  /*7680*/  SYNCS.PHASECHK.TRANS64.TRYWAIT P0, [R0+URZ+0x88], R9 ;  /* 0x00008809000075a7 */ /* 0x0022a400080011ff */
[----:B--2---:R-:W-:Y:S05]  /*7690*/  @!P0 NANOSLEEP.SYNCS 0x989680 ;  /* 0x009896800000895d */ /* 0x004fea0003900000 */
[----:B------:R-:W2:Y:S02]  /*76a0*/  @!P0 SYNCS.PHASECHK.TRANS64 P0, [R0+URZ+0x88], R9 ;  /* 0x00008809000085a7 */ /* 0x000ea400080010ff */
[----:B--2---:R-:W-:Y:S05]  /*76b0*/  @!P0 BRA `(.L_x_153) ;  /* 0xfffffffc00f08947 */ /* 0x004fea000383ffff */
[----:B------:R-:W-:Y:S05]  /*76c0*/  BRA `(.L_x_154) ;  /* 0xffffffcc00307947 */ /* 0x000fea000383ffff */
.L_x_78:
[----:B------:R-:W-:Y:S07]  /*76d0*/  MOV R0, UR13 ;  /* 0x0000000d00007c02 */ /* 0x000fee0008000f00 */
.L_x_155:
[----:B-1----:R1:W2:Y:S02]  /*76e0*/  SYNCS.PHASECHK.TRANS64.TRYWAIT P0, [R0+URZ+0x88], R14 ;  /* 0x0000880e000075a7 */ /* 0x0022a400080011ff */
[----:B--2---:R-:W-:Y:S05]  /*76f0*/  @!P0 NANOSLEEP.SYNCS 0x989680 ;  /* 0x009896800000895d */ /* 0x004fea0003900000 */
[----:B------:R-:W2:Y:S02]  /*7700*/  @!P0 SYNCS.PHASECHK.TRANS64 P0, [R0+URZ+0x88], R14 ;  /* 0x0000880e000085a7 */ /* 0x000ea400080010ff */
[----:B--2---:R-:W-:Y:S05]  /*7710*/  @!P0 BRA `(.L_x_155) ;  /* 0xfffffffc00f08947 */ /* 0x004fea000383ffff */
[----:B------:R-:W-:Y:S05]  /*7720*/  BRA `(.L_x_156) ;  /* 0xffffffcc00d07947 */ /* 0x000fea000383ffff */
.L_x_80:
[----:B------:R-:W-:-:S07]  /*7730*/  MOV R0, UR4 ;  /* 0x0000000400007c02 */ /* 0x000fce0008000f00 */
.L_x_157:
[----:B-1----:R1:W3:Y:S02]  /*7740*/  SYNCS.PHASECHK.TRANS64.TRYWAIT P0, [R0+URZ], R2 ;  /* 0x00000002000075a7 */ /* 0x0022e400080011ff */
[----:B---3--:R-:W-:Y:S05]  /*7750*/  @!P0 NANOSLEEP.SYNCS 0x989680 ;  /* 0x009896800000895d */ /* 0x008fea0003900000 */
[----:B------:R-:W3:Y:S02]  /*7760*/  @!P0 SYNCS.PHASECHK.TRANS64 P0, [R0+URZ], R2 ;  /* 0x00000002000085a7 */ /* 0x000ee400080010ff */
[----:B---3--:R-:W-:Y:S05]  /*7770*/  @!P0 BRA `(.L_x_157) ;  /* 0xfffffffc00f08947 */ /* 0x008fea000383ffff */
[----:B------:R-:W-:Y:S05]  /*7780*/  BRA `(.L_x_158) ;  /* 0xffffffd0005c7947 */ /* 0x000fea000383ffff */
.L_x_81:
[----:B------:R-:W-:-:S07]  /*7790*/  MOV R0, UR4 ;  /* 0x0000000400007c02 */ /* 0x000fce0008000f00 */
.L_x_159:
[----:B-1----:R1:W3:Y:S02]  /*77a0*/  SYNCS.PHASECHK.TRANS64.TRYWAIT P0, [R0+URZ], R2 ;  /* 0x00000002000075a7 */ /* 0x0022e400080011ff */
[----:B---3--:R-:W-:Y:S05]  /*77b0*/  @!P0 NANOSLEEP.SYNCS 0x989680 ;  /* 0x009896800000895d */ /* 0x008fea0003900000 */
[----:B------:R-:W3:Y:S02]  /*77c0*/  @!P0 SYNCS.PHASECHK.TRANS64 P0, [R0+URZ], R2 ;  /* 0x00000002000085a7 */ /* 0x000ee400080010ff */
[----:B---3--:R-:W-:Y:S05]  /*77d0*/  @!P0 BRA `(.L_x_159) ;  /* 0xfffffffc00f08947 */ /* 0x008fea000383ffff */
[----:B------:R-:W-:Y:S05]  /*77e0*/  BRA `(.L_x_160) ;  /* 0xffffffd000687947 */ /* 0x000fea000383ffff */
.L_x_83:
[----:B--2---:R2:W4:Y:S02]  /*77f0*/  SYNCS.PHASECHK.TRANS64.TRYWAIT P0, [R0+URZ+0xb0], R2 ;  /* 0x0000b002000075a7 */ /* 0x00452400080011ff */
[----:B----4-:R-:W-:Y:S05]  /*7800*/  @!P0 NANOSLEEP.SYNCS 0x989680 ;  /* 0x009896800000895d */ /* 0x010fea0003900000 */
[----:B------:R-:W4:Y:S02]  /*7810*/  @!P0 SYNCS.PHASECHK.TRANS64 P0, [R0+URZ+0xb0], R2 ;  /* 0x0000b002000085a7 */ /* 0x000f2400080010ff */
[----:B----4-:R-:W-:Y:S05]  /*7820*/  @!P0 BRA `(.L_x_83) ;  /* 0xfffffffc00f08947 */ /* 0x010fea000383ffff */
[----:B------:R-:W-:Y:S05]  /*7830*/  BRA `(.L_x_161) ;  /* 0xffffffd4005c7947 */ /* 0x000fea000383ffff */
.L_x_93:
[----:B-1----:R1:W3:Y:S02]  /*7840*/  SYNCS.PHASECHK.TRANS64.TRYWAIT P1, [R2+URZ+0x70], R0 ;  /* 0x00007000020075a7 */ /* 0x0022e400080211ff */
[----:B---3--:R-:W-:Y:S05]  /*7850*/  @!P1 NANOSLEEP.SYNCS 0x989680 ;  /* 0x009896800000995d */ /* 0x008fea0003900000 */
[----:B------:R-:W3:Y:S02]  /*7860*/  @!P1 SYNCS.PHASECHK.TRANS64 P1, [R2+URZ+0x70], R0 ;  /* 0x00007000020095a7 */ /* 0x000ee400080210ff */
[----:B---3--:R-:W-:Y:S05]  /*7870*/  @!P1 BRA `(.L_x_93) ;  /* 0xfffffffc00f09947 */ /* 0x008fea000383ffff */
[----:B------:R-:W-:Y:S05]  /*7880*/  BRA `(.L_x_92) ;  /* 0xffffffe0006c7947 */ /* 0x000fea000383ffff */
.L_x_95:
[----:B--2---:R2:W3:Y:S02]  /*7890*/  SYNCS.PHASECHK.TRANS64.TRYWAIT P0, [R82+URZ+0xd0], R3 ;  /* 0x0000d003520075a7 */ /* 0x0044e400080011ff */
[----:B---3--:R-:W-:Y:S05]  /*78a0*/  @!P0 NANOSLEEP.SYNCS 0x989680 ;  /* 0x009896800000895d */ /* 0x008fea0003900000 */
[----:B------:R-:W3:Y:S02]  /*78b0*/  @!P0 SYNCS.PHASECHK.TRANS64 P0, [R82+URZ+0xd0], R3 ;  /* 0x0000d003520085a7 */ /* 0x000ee400080010ff */
[----:B---3--:R-:W-:Y:S05]  /*78c0*/  @!P0 BRA `(.L_x_95) ;  /* 0xfffffffc00f08947 */ /* 0x008fea000383ffff */
[----:B------:R-:W-:Y:S05]  /*78d0*/  BRA `(.L_x_94) ;  /* 0xffffffe000e47947 */ /* 0x000fea000383ffff */
.L_x_106:
[----:B-1----:R1:W2:Y:S02]  /*78e0*/  SYNCS.PHASECHK.TRANS64.TRYWAIT P0, [R2+URZ+0x70], R83 ;  /* 0x00007053020075a7 */ /* 0x0022a400080011ff */
[----:B--2---:R-:W-:Y:S05]  /*78f0*/  @!P0 NANOSLEEP.SYNCS 0x989680 ;  /* 0x009896800000895d */ /* 0x004fea0003900000 */
[----:B------:R-:W2:Y:S02]  /*7900*/  @!P0 SYNCS.PHASECHK.TRANS64 P0, [R2+URZ+0x70], R83 ;  /* 0x00007053020085a7 */ /* 0x000ea400080010ff */
[----:B--2---:R-:W-:Y:S05]  /*7910*/  @!P0 BRA `(.L_x_106) ;  /* 0xfffffffc00f08947 */ /* 0x004fea000383ffff */
[----:B------:R-:W-:Y:S05]  /*7920*/  BRA `(.L_x_105) ;  /* 0xffffffe800ac7947 */ /* 0x000fea000383ffff */
        .weak           $__internal_0_$__cuda_sm10x_tcgen05_guardrail_trap_col_being_dealloced_not_returned_by_alloc
        .type           $__internal_0_$__cuda_sm10x_tcgen05_guardrail_trap_col_being_dealloced_not_returned_by_alloc,@function
        .size           $__internal_0_$__cuda_sm10x_tcgen05_guardrail_trap_col_being_dealloced_not_returned_by_alloc,($__internal_1_$__cuda_sm10x_tcgen05_guardrail_trap_phase_invalid_during_alloc - $__internal_0_$__cuda_sm10x_tcgen05_guardrail_trap_col_being_dealloced_not_returned_by_alloc)
$__internal_0_$__cuda_sm10x_tcgen05_guardrail_trap_col_being_dealloced_not_returned_by_alloc:
[----:B------:R-:W-:Y:S05]  /*7930*/  BPT.TRAP 0x1 ;  /* 0x000000040000795c */ /* 0x000fea0000300000 */
[----:B------:R-:W-:-:S04]  /*7940*/  HFMA2 R3, -RZ, RZ, 0, 0 ;  /* 0x00000000ff037431 */ /* 0x000fc800000001ff */
[----:B------:R-:W-:Y:S05]  /*7950*/  RET.REL.NODEC R2 `(_ZN7cutlass13device_kernelINS_4gemm6kernel13GemmUniversalIN4cute5tupleIJiiiiEEENS1_10collective13CollectiveMmaINS1_35MainloopSm100TmaUmmaWarpSpecializedILi7ELi2ELi4ENS5_IJNS4_1CILi1EEESB_SB_EEEEENS5_IJNSA_ILi64EEESE_NSA_ILi32EEEEEEfNS5_IJlSB_lEEEfSH_NS4_8TiledMMAINS4_8MMA_AtomIJNS4_17SM100_MMA_TF32_SSINS_10tfloat32_tESL_fLi64ELi64ELNS4_4UMMA5MajorE0ELSN_0ELNSM_7ScaleInE0ELSO_0EEEEEENS4_6LayoutISC_NS5_IJNSA_ILi0EEESS_SS_EEEEENS5_IJNS4_10UnderscoreESV_SV_EEEEENS4_13SM90_TMA_LOADENS4_14ComposedLayoutINS4_7SwizzleILi3ELi4ELi3EEENS4_18smem_ptr_flag_bitsILi32EEENSR_INS5_IJNSA_ILi8EEESF_EEENS5_IJSF_SB_EEEEEEEvNS4_8identityESY_S18_vS19_EENS_8epilogue10collective18CollectiveEpilogueINS1B_23Sm100TmaWarpSpecializedILi3ELi2ELi16ELb1ELb0EEEJSG_NS5_IJNSR_ISE_SB_EENSR_ISF_SB_EEEEEfSH_fSH_NS1B_6fusion15FusionCallbacksIS1F_NS1J_17LinearCombinationIffffLNS_15FloatRoundStyleE2EEESG_S1I_JEEENS4_5SM1004TMEM4LOAD26SM100_TMEM_LOAD_16dp128b8xESY_S18_NS4_17SM75_U32x4_LDSM_NENS4_14SM90_TMA_STOREES18_NS4_17SM90_U32x4_STSM_NENS4_39AutoVectorizingCopyWithAssumedAlignmentILi128EEEEEEvvEEEEvNT_6ParamsE) ;  /* 0xffffff8402a87950 */ /* 0x000fea0003c3ffff */
        .weak           $__internal_1_$__cuda_sm10x_tcgen05_guardrail_trap_phase_invalid_during_alloc
        .type           $__internal_1_$__cuda_sm10x_tcgen05_guardrail_trap_phase_invalid_during_alloc,@function
        .size           $__internal_1_$__cuda_sm10x_tcgen05_guardrail_trap_phase_invalid_during_alloc,($__internal_2_$__cuda_sm10x_tcgen05_guardrail_trap_unallocated_columns_being_dealloced - $__internal_1_$__cuda_sm10x_tcgen05_guardrail_trap_phase_invalid_during_alloc)
$__internal_1_$__cuda_sm10x_tcgen05_guardrail_trap_phase_invalid_during_alloc:
[----:B------:R-:W-:Y:S05]  /*7960*/  BPT.TRAP 0x1 ;  /* 0x000000040000795c */ /* 0x000fea0000300000 */
[----:B------:R-:W-:-:S04]  /*7970*/  MOV R3, 0x0 ;  /* 0x0000000000037802 */ /* 0x000fc80000000f00 */
[----:B------:R-:W-:Y:S05]  /*7980*/  RET.REL.NODEC R2 `(_ZN7cutlass13device_kernelINS_4gemm6kernel13GemmUniversalIN4cute5tupleIJiiiiEEENS1_10collective13CollectiveMmaINS1_35MainloopSm100TmaUmmaWarpSpecializedILi7ELi2ELi4ENS5_IJNS4_1CILi1EEESB_SB_EEEEENS5_IJNSA_ILi64EEESE_NSA_ILi32EEEEEEfNS5_IJlSB_lEEEfSH_NS4_8TiledMMAINS4_8MMA_AtomIJNS4_17SM100_MMA_TF32_SSINS_10tfloat32_tESL_fLi64ELi64ELNS4_4UMMA5MajorE0ELSN_0ELNSM_7ScaleInE0ELSO_0EEEEEENS4_6LayoutISC_NS5_IJNSA_ILi0EEESS_SS_EEEEENS5_IJNS4_10UnderscoreESV_SV_EEEEENS4_13SM90_TMA_LOADENS4_14ComposedLayoutINS4_7SwizzleILi3ELi4ELi3EEENS4_18smem_ptr_flag_bitsILi32EEENSR_INS5_IJNSA_ILi8EEESF_EEENS5_IJSF_SB_EEEEEEEvNS4_8identityESY_S18_vS19_EENS_8epilogue10collective18CollectiveEpilogueINS1B_23Sm100TmaWarpSpecializedILi3ELi2ELi16ELb1ELb0EEEJSG_NS5_IJNSR_ISE_SB_EENSR_ISF_SB_EEEEEfSH_fSH_NS1B_6fusion15FusionCallbacksIS1F_NS1J_17LinearCombinationIffffLNS_15FloatRoundStyleE2EEESG_S1I_JEEENS4_5SM1004TMEM4LOAD26SM100_TMEM_LOAD_16dp128b8xESY_S18_NS4_17SM75_U32x4_LDSM_NENS4_14SM90_TMA_STOREES18_NS4_17SM90_U32x4_STSM_NENS4_39AutoVectorizingCopyWithAssumedAlignmentILi128EEEEEEvvEEEEvNT_6ParamsE) ;  /* 0xffffff84029c7950 */ /* 0x000fea0003c3ffff */
        .weak           $__internal_2_$__cuda_sm10x_tcgen05_guardrail_trap_unallocated_columns_being_dealloced
        .type           $__internal_2_$__cuda_sm10x_tcgen05_guardrail_trap_unallocated_columns_being_dealloced,@function
        .size           $__internal_2_$__cuda_sm10x_tcgen05_guardrail_trap_unallocated_columns_being_dealloced,(.L_x_163 - $__internal_2_$__cuda_sm10x_tcgen05_guardrail_trap_unallocated_columns_being_dealloced)
$__internal_2_$__cuda_sm10x_tcgen05_guardrail_trap_unallocated_columns_being_dealloced:
[----:B------:R-:W-:Y:S05]  /*7990*/  BPT.TRAP 0x1 ;  /* 0x000000040000795c */ /* 0x000fea0000300000 */
[----:B------:R-:W-:-:S04]  /*79a0*/  HFMA2 R3, -RZ, RZ, 0, 0 ;  /* 0x00000000ff037431 */ /* 0x000fc800000001ff */
[----:B------:R-:W-:Y:S05]  /*79b0*/  RET.REL.NODEC R2 `(_ZN7cutlass13device_kernelINS_4gemm6kernel13GemmUniversalIN4cute5tupleIJiiiiEEENS1_10collective13CollectiveMmaINS1_35MainloopSm100TmaUmmaWarpSpecializedILi7ELi2ELi4ENS5_IJNS4_1CILi1EEESB_SB_EEEEENS5_IJNSA_ILi64EEESE_NSA_ILi32EEEEEEfNS5_IJlSB_lEEEfSH_NS4_8TiledMMAINS4_8MMA_AtomIJNS4_17SM100_MMA_TF32_SSINS_10tfloat32_tESL_fLi64ELi64ELNS4_4UMMA5MajorE0ELSN_0ELNSM_7ScaleInE0ELSO_0EEEEEENS4_6LayoutISC_NS5_IJNSA_ILi0EEESS_SS_EEEEENS5_IJNS4_10UnderscoreESV_SV_EEEEENS4_13SM90_TMA_LOADENS4_14ComposedLayoutINS4_7SwizzleILi3ELi4ELi3EEENS4_18smem_ptr_flag_bitsILi32EEENSR_INS5_IJNSA_ILi8EEESF_EEENS5_IJSF_SB_EEEEEEEvNS4_8identityESY_S18_vS19_EENS_8epilogue10collective18CollectiveEpilogueINS1B_23Sm100TmaWarpSpecializedILi3ELi2ELi16ELb1ELb0EEEJSG_NS5_IJNSR_ISE_SB_EENSR_ISF_SB_EEEEEfSH_fSH_NS1B_6fusion15FusionCallbacksIS1F_NS1J_17LinearCombinationIffffLNS_15FloatRoundStyleE2EEESG_S1I_JEEENS4_5SM1004TMEM4LOAD26SM100_TMEM_LOAD_16dp128b8xESY_S18_NS4_17SM75_U32x4_LDSM_NENS4_14SM90_TMA_STOREES18_NS4_17SM90_U32x4_STSM_NENS4_39AutoVectorizingCopyWithAssumedAlignmentILi128EEEEEEvvEEEEvNT_6ParamsE) ;  /* 0xffffff8402907950 */ /* 0x000fea0003c3ffff */
.L_x_162:
[----:B------:R-:W-:-:S00]  /*79c0*/  BRA `(.L_x_162) ;  /* 0xfffffffc00fc7947 */ /* 0x000fc0000383ffff */
[----:B------:R-:W-:-:S00]  /*79d0*/  NOP ;  /* 0x0000000000007918 */ /* 0x000fc00000000000 */
        /* <DEDUP_REMOVED lines=10> */
.L_x_163:


//--------------------- .nv.global.init           --------------------------
	.section	.nv.global.init,"aw",@progbits
.nv.global.init:
	.type		$str$27,@object
	.size		$str$27,($str$28 - $str$27)
$str$27:
        /*0000*/ 	.byte	0x28, 0x61, 0x64, 0x64, 0x72, 0x65, 0x73, 0x73, 0x20, 0x26, 0x20, 0x6d, 0x61, 0x73, 0x6b, 0x29
        /*0010*/ 	.byte	0x20, 0x3d, 0x3d, 0x20, 0x30, 0x00
	.type		$str$28,@object
	.size		$str$28,($str$26 - $str$28)
$str$28:
        /*0016*/ 	.byte	0x2f, 0x74, 0x6d, 0x70, 0x2f, 0x63, 0x75, 0x74, 0x6c, 0x61, 0x73, 0x73, 0x5f, 0x73, 0x77, 0x65
        /*0026*/ 	.byte	0x65, 0x70, 0x5f, 0x73, 0x72, 0x63, 0x2f, 0x69, 0x6e, 0x63, 0x6c, 0x75, 0x64, 0x65, 0x2f, 0x63
        /*0036*/ 	.byte	0x75, 0x74, 0x65, 0x2f, 0x70, 0x6f, 0x69, 0x6e, 0x74, 0x65, 0x72, 0x5f, 0x66, 0x6c, 0x61, 0x67
        /*0046*/ 	.byte	0x67, 0x65, 0x64, 0x2e, 0x68, 0x70, 0x70, 0x00
	.type		$str$26,@object
	.size		$str$26,($str$25 - $str$26)
$str$26:
        /*004e*/ 	.byte	0x2f, 0x74, 0x6d, 0x70, 0x2f, 0x63, 0x75, 0x74, 0x6c, 0x61, 0x73, 0x73, 0x5f, 0x73, 0x77, 0x65
        /*005e*/ 	.byte	0x65, 0x70, 0x5f, 0x73, 0x72, 0x63, 0x2f, 0x69, 0x6e, 0x63, 0x6c, 0x75, 0x64, 0x65, 0x2f, 0x63
        /*006e*/ 	.byte	0x75, 0x74, 0x65, 0x2f, 0x61, 0x74, 0x6f, 0x6d, 0x2f, 0x63, 0x6f, 0x70, 0x79, 0x5f, 0x74, 0x72
        /*007e*/ 	.byte	0x61, 0x69, 0x74, 0x73, 0x5f, 0x73, 0x6d, 0x31, 0x30, 0x30, 0x2e, 0x68, 0x70, 0x70, 0x00
	.type		$str$25,@object
	.size		$str$25,(__unnamed_1 - $str$25)
$str$25:
        /*008d*/ 	.byte	0x28, 0x28, 0x75, 0x69, 0x6e, 0x74, 0x33, 0x32, 0x5f, 0x74, 0x28, 0x74, 0x68, 0x72, 0x65, 0x61
        /*009d*/ 	.byte	0x64, 0x49, 0x64, 0x78, 0x2e, 0x78, 0x29, 0x20, 0x2f, 0x20, 0x33, 0x32, 0x29, 0x20, 0x25, 0x20
        /*00ad*/ 	.byte	0x34, 0x29, 0x20, 0x3d, 0x3d, 0x20, 0x28, 0x28, 0x28, 0x74, 0x6d, 0x65, 0x6d, 0x5f, 0x61, 0x64
        /*00bd*/ 	.byte	0x64, 0x72, 0x20, 0x3e, 0x3e, 0x20, 0x31, 0x36, 0x29, 0x20, 0x2f, 0x20, 0x33, 0x32, 0x29, 0x20
        /*00cd*/ 	.byte	0x25, 0x20, 0x34, 0x29, 0x00
	.type		__unnamed_1,@object
	.size		__unnamed_1,(__unnamed_2 - __unnamed_1)
__unnamed_1:
        /*00d2*/ 	.byte	0x61, 0x75, 0x74, 0x6f, 0x20, 0x63, 0x75, 0x74, 0x65, 0x3a, 0x3a, 0x61, 0x73, 0x5f, 0x70, 0x6f
        /* <DEDUP_REMOVED lines=23> */
        /*0252*/ 	.byte	0x3c, 0x32, 0x30, 0x34, 0x38, 0x3e, 0x3e, 0x3e, 0x3e, 0x5d, 0x00
	.type		__unnamed_2,@object
	.size		__unnamed_2,(.L_2 - __unnamed_2)
__unnamed_2:
        /* <DEDUP_REMOVED lines=45> */
        /*052d*/ 	.byte	0x3e, 0x3e, 0x3e, 0x5d, 0x00
.L_2:


//--------------------- .nv.shared._ZN7cutlass13device_kernelINS_4gemm6kernel13GemmUniversalIN4cute5tupleIJiiiiEEENS1_10collective13CollectiveMmaINS1_35MainloopSm100TmaUmmaWarpSpecializedILi7ELi2ELi4ENS5_IJNS4_1CILi1EEESB_SB_EEEEENS5_IJNSA_ILi64EEESE_NSA_ILi32EEEEEEfNS5_IJlSB_lEEEfSH_NS4_8TiledMMAINS4_8MMA_AtomIJNS4_17SM100_MMA_TF32_SSINS_10tfloat32_tESL_fLi64ELi64ELNS4_4UMMA5MajorE0ELSN_0ELNSM_7ScaleInE0ELSO_0EEEEEENS4_6LayoutISC_NS5_IJNSA_ILi0EEESS_SS_EEEEENS5_IJNS4_10UnderscoreESV_SV_EEEEENS4_13SM90_TMA_LOADENS4_14ComposedLayoutINS4_7SwizzleILi3ELi4ELi3EEENS4_18smem_ptr_flag_bitsILi32EEENSR_INS5_IJNSA_ILi8EEESF_EEENS5_IJSF_SB_EEEEEEEvNS4_8identityESY_S18_vS19_EENS_8epilogue10collective18CollectiveEpilogueINS1B_23Sm100TmaWarpSpecializedILi3ELi2ELi16ELb1ELb0EEEJSG_NS5_IJNSR_ISE_SB_EENSR_ISF_SB_EEEEEfSH_fSH_NS1B_6fusion15FusionCallbacksIS1F_NS1J_17LinearCombinationIffffLNS_15FloatRoundStyleE2EEESG_S1I_JEEENS4_5SM1004TMEM4LOAD26SM100_TMEM_LOAD_16dp128b8xESY_S18_NS4_17SM75_U32x4_LDSM_NENS4_14SM90_TMA_STOREES18_NS4_17SM90_U32x4_STSM_NENS4_39AutoVectorizingCopyWithAssumedAlignmentILi128EEEEEEvvEEEEvNT_6ParamsE --------------------------
	.section	.nv.shared._ZN7cutlass13device_kernelINS_4gemm6kernel13GemmUniversalIN4cute5tupleIJiiiiEEENS1_10collective13CollectiveMmaINS1_35MainloopSm100TmaUmmaWarpSpecializedILi7ELi2ELi4ENS5_IJNS4_1CILi1EEESB_SB_EEEEENS5_IJNSA_ILi64EEESE_NSA_ILi32EEEEEEfNS5_IJlSB_lEEEfSH_NS4_8TiledMMAINS4_8MMA_AtomIJNS4_17SM100_MMA_TF32_SSINS_10tfloat32_tESL_fLi64ELi64ELNS4_4UMMA5MajorE0ELSN_0ELNSM_7ScaleInE0ELSO_0EEEEEENS4_6LayoutISC_NS5_IJNSA_ILi0EEESS_SS_EEEEENS5_IJNS4_10UnderscoreESV_SV_EEEEENS4_13SM90_TMA_LOADENS4_14ComposedLayoutINS4_7SwizzleILi3ELi4ELi3EEENS4_18smem_ptr_flag_bitsILi32EEENSR_INS5_IJNSA_ILi8EEESF_EEENS5_IJSF_SB_EEEEEEEvNS4_8identityESY_S18_vS19_EENS_8epilogue10collective18CollectiveEpilogueINS1B_23Sm100TmaWarpSpecializedILi3ELi2ELi16ELb1ELb0EEEJSG_NS5_IJNSR_ISE_SB_EENSR_ISF_SB_EEEEEfSH_fSH_NS1B_6fusion15FusionCallbacksIS1F_NS1J_17LinearCombinationIffffLNS_15FloatRoundStyleE2EEESG_S1I_JEEENS4_5SM1004TMEM4LOAD26SM100_TMEM_LOAD_16dp128b8xESY_S18_NS4_17SM75_U32x4_LDSM_NENS4_14SM90_TMA_STOREES18_NS4_17SM90_U32x4_STSM_NENS4_39AutoVectorizingCopyWithAssumedAlignmentILi128EEEEEEvvEEEEvNT_6ParamsE,"aw",@nobits
	.sectionflags	@""
	.align	16
	.zero		1024


//--------------------- .nv.shared.reserved.0     --------------------------
	.section	.nv.shared.reserved.0,"aw",@nobits
	.weak		__nv_reservedSMEM_offset_0_alias
	.size		__nv_reservedSMEM_offset_0_alias, 0, 64
	.other		__nv_reservedSMEM_offset_0_alias,@"STO_CUDA_RESERVED_SHARED STV_DEFAULT"
__nv_reservedSMEM_offset_0_alias:
	.zero		0
.nv.shared.reserved.0:
	.zero		64
	.weak		__nv_reservedSMEM_tcgen05_partition
	.type		__nv_reservedSMEM_tcgen05_partition,@object
	.size		__nv_reservedSMEM_tcgen05_partition,(.L_0 - __nv_reservedSMEM_tcgen05_partition)
__nv_reservedSMEM_tcgen05_partition:
	.zero		32
.L_0:


//--------------------- .nv.global                --------------------------
	.section	.nv.global,"aw",@nobits
.nv.global:
	.type		_ZN40_INTERNAL_bc3e84aa_4_k_cu_248b1e94_255464cute1_E,@object
	.size		_ZN40_INTERNAL_bc3e84aa_4_k_cu_248b1e94_255464cute1_E,(_ZN40_INTERNAL_bc3e84aa_4_k_cu_248b1e94_255464cuda3std3__45__cpo6cbeginE - _ZN40_INTERNAL_bc3e84aa_4_k_cu_248b1e94_255464cute1_E)
_ZN40_INTERNAL_bc3e84aa_4_k_cu_248b1e94_255464cute1_E:
	.zero		1
	.type		_ZN40_INTERNAL_bc3e84aa_4_k_cu_248b1e94_255464cuda3std3__45__cpo6cbeginE,@object
	.size		_ZN40_INTERNAL_bc3e84aa_4_k_cu_248b1e94_255464cuda3std3__45__cpo6cbeginE,(_ZN40_INTERNAL_bc3e84aa_4_k_cu_248b1e94_255464cuda3std3__48in_placeE - _ZN40_INTERNAL_bc3e84aa_4_k_cu_248b1e94_255464cuda3std3__45__cpo6cbeginE)
_ZN40_INTERNAL_bc3e84aa_4_k_cu_248b1e94_255464cuda3std3__45__cpo6cbeginE:
	.zero		1
	.type		_ZN40_INTERNAL_bc3e84aa_4_k_cu_248b1e94_255464cuda3std3__48in_placeE,@object
	.size		_ZN40_INTERNAL_bc3e84aa_4_k_cu_248b1e94_255464cuda3std3__48in_placeE,(_ZN40_INTERNAL_bc3e84aa_4_k_cu_248b1e94_255464cuda3std6ranges3__45__cpo9iter_moveE - _ZN40_INTERNAL_bc3e84aa_4_k_cu_248b1e94_255464cuda3std3__48in_placeE)
_ZN40_INTERNAL_bc3e84aa_4_k_cu_248b1e94_255464cuda3std3__48in_placeE:
	.zero		1
	.type		_ZN40_INTERNAL_bc3e84aa_4_k_cu_248b1e94_255464cuda3std6ranges3__45__cpo9iter_moveE,@object
	.size		_ZN40_INTERNAL_bc3e84aa_4_k_cu_248b1e94_255464cuda3std6ranges3__45__cpo9iter_moveE,(_ZN40_INTERNAL_bc3e84aa_4_k_cu_248b1e94_255464cuda3std3__45__cpo5beginE - _ZN40_INTERNAL_bc3e84aa_4_k_cu_248b1e94_255464cuda3std6ranges3__45__cpo9iter_moveE)
_ZN40_INTERNAL_bc3e84aa_4_k_cu_248b1e94_255464cuda3std6ranges3__45__cpo9iter_moveE:
	.zero		1
	.type		_ZN40_INTERNAL_bc3e84aa_4_k_cu_248b1e94_255464cuda3std3__45__cpo5beginE,@object
	.size		_ZN40_INTERNAL_bc3e84aa_4_k_cu_248b1e94_255464cuda3std3__45__cpo5beginE,(_ZN40_INTERNAL_bc3e84aa_4_k_cu_248b1e94_255464cuda3std3__442_GLOBAL__N__bc3e84aa_4_k_cu_248b1e94_255466ignoreE - _ZN40_INTERNAL_bc3e84aa_4_k_cu_248b1e94_255464cuda3std3__45__cpo5beginE)
_ZN40_INTERNAL_bc3e84aa_4_k_cu_248b1e94_255464cuda3std3__45__cpo5beginE:
	.zero		1
	.type		_ZN40_INTERNAL_bc3e84aa_4_k_cu_248b1e94_255464cuda3std3__442_GLOBAL__N__bc3e84aa_4_k_cu_248b1e94_255466ignoreE,@object
	.size		_ZN40_INTERNAL_bc3e84aa_4_k_cu_248b1e94_255464cuda3std3__442_GLOBAL__N__bc3e84aa_4_k_cu_248b1e94_255466ignoreE,(_ZN40_INTERNAL_bc3e84aa_4_k_cu_248b1e94_255464cute7productE - _ZN40_INTERNAL_bc3e84aa_4_k_cu_248b1e94_255464cuda3std3__442_GLOBAL__N__bc3e84aa_4_k_cu_248b1e94_255466ignoreE)
_ZN40_INTERNAL_bc3e84aa_4_k_cu_248b1e94_255464cuda3std3__442_GLOBAL__N__bc3e84aa_4_k_cu_248b1e94_255466ignoreE:
	.zero		1
	.type		_ZN40_INTERNAL_bc3e84aa_4_k_cu_248b1e94_255464cute7productE,@object
	.size		_ZN40_INTERNAL_bc3e84aa_4_k_cu_248b1e94_255464cute7productE,(_ZN40_INTERNAL_bc3e84aa_4_k_cu_248b1e94_255464cuda3std3__45__cpo3endE - _ZN40_INTERNAL_bc3e84aa_4_k_cu_248b1e94_255464cute7productE)
_ZN40_INTERNAL_bc3e84aa_4_k_cu_248b1e94_255464cute7productE:
	.zero		1
	.type		_ZN40_INTERNAL_bc3e84aa_4_k_cu_248b1e94_255464cuda3std3__45__cpo3endE,@object
	.size		_ZN40_INTERNAL_bc3e84aa_4_k_cu_248b1e94_255464cuda3std3__45__cpo3endE,(_ZN40_INTERNAL_bc3e84aa_4_k_cu_248b1e94_255464cuda3std3__419piecewise_constructE - _ZN40_INTERNAL_bc3e84aa_4_k_cu_248b1e94_255464cuda3std3__45__cpo3endE)
_ZN40_INTERNAL_bc3e84aa_4_k_cu_248b1e94_255464cuda3std3__45__cpo3endE:
	.zero		1
	.type		_ZN40_INTERNAL_bc3e84aa_4_k_cu_248b1e94_255464cuda3std3__419piecewise_constructE,@object
	.size		_ZN40_INTERNAL_bc3e84aa_4_k_cu_248b1e94_255464cuda3std3__419piecewise_constructE,(_ZN40_INTERNAL_bc3e84aa_4_k_cu_248b1e94_255464cuda3std3__45__cpo4cendE - _ZN40_INTERNAL_bc3e84aa_4_k_cu_248b1e94_255464cuda3std3__419piecewise_constructE)
_ZN40_INTERNAL_bc3e84aa_4_k_cu_248b1e94_255464cuda3std3__419piecewise_constructE:
	.zero		1
	.type		_ZN40_INTERNAL_bc3e84aa_4_k_cu_248b1e94_255464cuda3std3__45__cpo4cendE,@object
	.size		_ZN40_INTERNAL_bc3e84aa_4_k_cu_248b1e94_255464cuda3std3__45__cpo4cendE,(_ZN40_INTERNAL_bc3e84aa_4_k_cu_248b1e94_255464cuda3std6ranges3__45__cpo4swapE - _ZN40_INTERNAL_bc3e84aa_4_k_cu_248b1e94_255464cuda3std3__45__cpo4cendE)
_ZN40_INTERNAL_bc3e84aa_4_k_cu_248b1e94_255464cuda3std3__45__cpo4cendE:
	.zero		1
	.type		_ZN40_INTERNAL_bc3e84aa_4_k_cu_248b1e94_255464cuda3std6ranges3__45__cpo4swapE,@object
	.size		_ZN40_INTERNAL_bc3e84aa_4_k_cu_248b1e94_255464cuda3std6ranges3__45__cpo4swapE,(.L_10 - _ZN40_INTERNAL_bc3e84aa_4_k_cu_248b1e94_255464cuda3std6ranges3__45__cpo4swapE)
_ZN40_INTERNAL_bc3e84aa_4_k_cu_248b1e94_255464cuda3std6ranges3__45__cpo4swapE:
	.zero		1
.L_10:


//--------------------- .nv.constant0._ZN7cutlass13device_kernelINS_4gemm6kernel13GemmUniversalIN4cute5tupleIJiiiiEEENS1_10collective13CollectiveMmaINS1_35MainloopSm100TmaUmmaWarpSpecializedILi7ELi2ELi4ENS5_IJNS4_1CILi1EEESB_SB_EEEEENS5_IJNSA_ILi64EEESE_NSA_ILi32EEEEEEfNS5_IJlSB_lEEEfSH_NS4_8TiledMMAINS4_8MMA_AtomIJNS4_17SM100_MMA_TF32_SSINS_10tfloat32_tESL_fLi64ELi64ELNS4_4UMMA5MajorE0ELSN_0ELNSM_7ScaleInE0ELSO_0EEEEEENS4_6LayoutISC_NS5_IJNSA_ILi0EEESS_SS_EEEEENS5_IJNS4_10UnderscoreESV_SV_EEEEENS4_13SM90_TMA_LOADENS4_14ComposedLayoutINS4_7SwizzleILi3ELi4ELi3EEENS4_18smem_ptr_flag_bitsILi32EEENSR_INS5_IJNSA_ILi8EEESF_EEENS5_IJSF_SB_EEEEEEEvNS4_8identityESY_S18_vS19_EENS_8epilogue10collective18CollectiveEpilogueINS1B_23Sm100TmaWarpSpecializedILi3ELi2ELi16ELb1ELb0EEEJSG_NS5_IJNSR_ISE_SB_EENSR_ISF_SB_EEEEEfSH_fSH_NS1B_6fusion15FusionCallbacksIS1F_NS1J_17LinearCombinationIffffLNS_15FloatRoundStyleE2EEESG_S1I_JEEENS4_5SM1004TMEM4LOAD26SM100_TMEM_LOAD_16dp128b8xESY_S18_NS4_17SM75_U32x4_LDSM_NENS4_14SM90_TMA_STOREES18_NS4_17SM90_U32x4_STSM_NENS4_39AutoVectorizingCopyWithAssumedAlignmentILi128EEEEEEvvEEEEvNT_6ParamsE --------------------------
	.section	.nv.constant0._ZN7cutlass13device_kernelINS_4gemm6kernel13GemmUniversalIN4cute5tupleIJiiiiEEENS1_10collective13CollectiveMmaINS1_35MainloopSm100TmaUmmaWarpSpecializedILi7ELi2ELi4ENS5_IJNS4_1CILi1EEESB_SB_EEEEENS5_IJNSA_ILi64EEESE_NSA_ILi32EEEEEEfNS5_IJlSB_lEEEfSH_NS4_8TiledMMAINS4_8MMA_AtomIJNS4_17SM100_MMA_TF32_SSINS_10tfloat32_tESL_fLi64ELi64ELNS4_4UMMA5MajorE0ELSN_0ELNSM_7ScaleInE0ELSO_0EEEEEENS4_6LayoutISC_NS5_IJNSA_ILi0EEESS_SS_EEEEENS5_IJNS4_10UnderscoreESV_SV_EEEEENS4_13SM90_TMA_LOADENS4_14ComposedLayoutINS4_7SwizzleILi3ELi4ELi3EEENS4_18smem_ptr_flag_bitsILi32EEENSR_INS5_IJNSA_ILi8EEESF_EEENS5_IJSF_SB_EEEEEEEvNS4_8identityESY_S18_vS19_EENS_8epilogue10collective18CollectiveEpilogueINS1B_23Sm100TmaWarpSpecializedILi3ELi2ELi16ELb1ELb0EEEJSG_NS5_IJNSR_ISE_SB_EENSR_ISF_SB_EEEEEfSH_fSH_NS1B_6fusion15FusionCallbacksIS1F_NS1J_17LinearCombinationIffffLNS_15FloatRoundStyleE2EEESG_S1I_JEEENS4_5SM1004TMEM4LOAD26SM100_TMEM_LOAD_16dp128b8xESY_S18_NS4_17SM75_U32x4_LDSM_NENS4_14SM90_TMA_STOREES18_NS4_17SM90_U32x4_STSM_NENS4_39AutoVectorizingCopyWithAssumedAlignmentILi128EEEEEEvvEEEEvNT_6ParamsE,"a",@progbits
	.sectionflags	@""
	.align	4
.nv.constant0._ZN7cutlass13device_kernelINS_4gemm6kernel13GemmUniversalIN4cute5tupleIJiiiiEEENS1_10collective13CollectiveMmaINS1_35MainloopSm100TmaUmmaWarpSpecializedILi7ELi2ELi4ENS5_IJNS4_1CILi1EEESB_SB_EEEEENS5_IJNSA_ILi64EEESE_NSA_ILi32EEEEEEfNS5_IJlSB_lEEEfSH_NS4_8TiledMMAINS4_8MMA_AtomIJNS4_17SM100_MMA_TF32_SSINS_10tfloat32_tESL_fLi64ELi64ELNS4_4UMMA5MajorE0ELSN_0ELNSM_7ScaleInE0ELSO_0EEEEEENS4_6LayoutISC_NS5_IJNSA_ILi0EEESS_SS_EEEEENS5_IJNS4_10UnderscoreESV_SV_EEEEENS4_13SM90_TMA_LOADENS4_14ComposedLayoutINS4_7SwizzleILi3ELi4ELi3EEENS4_18smem_ptr_flag_bitsILi32EEENSR_INS5_IJNSA_ILi8EEESF_EEENS5_IJSF_SB_EEEEEEEvNS4_8identityESY_S18_vS19_EENS_8epilogue10collective18CollectiveEpilogueINS1B_23Sm100TmaWarpSpecializedILi3ELi2ELi16ELb1ELb0EEEJSG_NS5_IJNSR_ISE_SB_EENSR_ISF_SB_EEEEEfSH_fSH_NS1B_6fusion15FusionCallbacksIS1F_NS1J_17LinearCombinationIffffLNS_15FloatRoundStyleE2EEESG_S1I_JEEENS4_5SM1004TMEM4LOAD26SM100_TMEM_LOAD_16dp128b8xESY_S18_NS4_17SM75_U32x4_LDSM_NENS4_14SM90_TMA_STOREES18_NS4_17SM90_U32x4_STSM_NENS4_39AutoVectorizingCopyWithAssumedAlignmentILi128EEEEEEvvEEEEvNT_6ParamsE:
	.zero		2944


//--------------------- SYMBOLS --------------------------

	.type		.nv.reservedSmem.offset0,@object
	.size		.nv.reservedSmem.offset0,0x4
	.type		.nv.reservedSmem.cap,@object
	.size		.nv.reservedSmem.cap,0x4
	.type		__assertfail,@function
